//
// Generated by NVIDIA NVVM Compiler
//
// Compiler Build ID: CL-36424714
// Cuda compilation tools, release 13.0, V13.0.88
// Based on NVVM 20.0.0
//

.version 9.0
.target sm_100
.address_size 64

	// .globl	_Z17init_image_kernelPf

.visible .entry _Z17init_image_kernelPf(
	.param .u64 .ptr .align 1 _Z17init_image_kernelPf_param_0
)
{
	.reg .b32 	%r<8>;
	.reg .b64 	%rd<9>;

	ld.param.u64 	%rd1, [_Z17init_image_kernelPf_param_0];
	cvta.to.global.u64 	%rd2, %rd1;
	mov.u32 	%r1, %ctaid.x;
	mov.u32 	%r2, %ctaid.y;
	mov.u32 	%r3, %tid.x;
	mov.u32 	%r4, %ntid.x;
	mad.lo.s32 	%r5, %r2, %r4, %r3;
	cvt.u64.u32 	%rd3, %r5;
	mul.wide.u32 	%rd4, %r1, %r4;
	mov.u32 	%r6, %nctaid.y;
	cvt.u64.u32 	%rd5, %r6;
	mad.lo.s64 	%rd6, %rd4, %rd5, %rd3;
	shl.b64 	%rd7, %rd6, 2;
	add.s64 	%rd8, %rd2, %rd7;
	mov.b32 	%r7, 0;
	st.global.u32 	[%rd8], %r7;
	ret;

}
	// .globl	_Z29calculate_cos_alpha_and_tempcPfS_S_S_S_S_f
.visible .entry _Z29calculate_cos_alpha_and_tempcPfS_S_S_S_S_f(
	.param .u64 .ptr .align 1 _Z29calculate_cos_alpha_and_tempcPfS_S_S_S_S_f_param_0,
	.param .u64 .ptr .align 1 _Z29calculate_cos_alpha_and_tempcPfS_S_S_S_S_f_param_1,
	.param .u64 .ptr .align 1 _Z29calculate_cos_alpha_and_tempcPfS_S_S_S_S_f_param_2,
	.param .u64 .ptr .align 1 _Z29calculate_cos_alpha_and_tempcPfS_S_S_S_S_f_param_3,
	.param .u64 .ptr .align 1 _Z29calculate_cos_alpha_and_tempcPfS_S_S_S_S_f_param_4,
	.param .u64 .ptr .align 1 _Z29calculate_cos_alpha_and_tempcPfS_S_S_S_S_f_param_5,
	.param .f32 _Z29calculate_cos_alpha_and_tempcPfS_S_S_S_S_f_param_6
)
{
	.reg .b32 	%r<7>;
	.reg .b32 	%f<23>;
	.reg .b64 	%rd<27>;

	ld.param.u64 	%rd1, [_Z29calculate_cos_alpha_and_tempcPfS_S_S_S_S_f_param_0];
	ld.param.u64 	%rd2, [_Z29calculate_cos_alpha_and_tempcPfS_S_S_S_S_f_param_1];
	ld.param.u64 	%rd3, [_Z29calculate_cos_alpha_and_tempcPfS_S_S_S_S_f_param_2];
	ld.param.u64 	%rd4, [_Z29calculate_cos_alpha_and_tempcPfS_S_S_S_S_f_param_3];
	ld.param.u64 	%rd5, [_Z29calculate_cos_alpha_and_tempcPfS_S_S_S_S_f_param_4];
	ld.param.u64 	%rd6, [_Z29calculate_cos_alpha_and_tempcPfS_S_S_S_S_f_param_5];
	ld.param.f32 	%f1, [_Z29calculate_cos_alpha_and_tempcPfS_S_S_S_S_f_param_6];
	cvta.to.global.u64 	%rd7, %rd2;
	cvta.to.global.u64 	%rd8, %rd1;
	cvta.to.global.u64 	%rd9, %rd6;
	cvta.to.global.u64 	%rd10, %rd4;
	cvta.to.global.u64 	%rd11, %rd5;
	cvta.to.global.u64 	%rd12, %rd3;
	mov.u32 	%r1, %ctaid.x;
	mov.u32 	%r2, %ctaid.y;
	mov.u32 	%r3, %tid.x;
	mov.u32 	%r4, %ntid.x;
	mad.lo.s32 	%r5, %r2, %r4, %r3;
	cvt.u64.u32 	%rd13, %r5;
	mul.wide.u32 	%rd14, %r1, %r4;
	mov.u32 	%r6, %nctaid.y;
	cvt.u64.u32 	%rd15, %r6;
	mad.lo.s64 	%rd16, %rd14, %rd15, %rd13;
	mul.wide.u32 	%rd17, %r1, 4;
	add.s64 	%rd18, %rd12, %rd17;
	ld.global.f32 	%f2, [%rd18];
	mul.wide.u32 	%rd19, %r3, 4;
	add.s64 	%rd20, %rd11, %rd19;
	ld.global.f32 	%f3, [%rd20];
	sub.f32 	%f4, %f2, %f3;
	mul.wide.u32 	%rd21, %r2, 4;
	add.s64 	%rd22, %rd10, %rd21;
	ld.global.f32 	%f5, [%rd22];
	add.s64 	%rd23, %rd9, %rd19;
	ld.global.f32 	%f6, [%rd23];
	sub.f32 	%f7, %f5, %f6;
	mul.f32 	%f8, %f3, %f3;
	fma.rn.f32 	%f9, %f6, %f6, %f8;
	sqrt.rn.f32 	%f10, %f9;
	mul.f32 	%f11, %f7, %f7;
	fma.rn.f32 	%f12, %f4, %f4, %f11;
	sqrt.rn.f32 	%f13, %f12;
	neg.f32 	%f14, %f3;
	mul.f32 	%f15, %f4, %f14;
	mul.f32 	%f16, %f7, %f6;
	sub.f32 	%f17, %f15, %f16;
	div.rn.f32 	%f18, %f17, %f10;
	div.rn.f32 	%f19, %f18, %f13;
	abs.f32 	%f20, %f19;
	shl.b64 	%rd24, %rd16, 2;
	add.s64 	%rd25, %rd8, %rd24;
	st.global.f32 	[%rd25], %f20;
	div.rn.f32 	%f21, %f1, %f20;
	sub.f32 	%f22, %f13, %f21;
	add.s64 	%rd26, %rd7, %rd24;
	st.global.f32 	[%rd26], %f22;
	ret;

}
	// .globl	_Z26backprojection_kernel_fastPfS_S_S_S_ffffffjjj
.visible .entry _Z26backprojection_kernel_fastPfS_S_S_S_ffffffjjj(
	.param .u64 .ptr .align 1 _Z26backprojection_kernel_fastPfS_S_S_S_ffffffjjj_param_0,
	.param .u64 .ptr .align 1 _Z26backprojection_kernel_fastPfS_S_S_S_ffffffjjj_param_1,
	.param .u64 .ptr .align 1 _Z26backprojection_kernel_fastPfS_S_S_S_ffffffjjj_param_2,
	.param .u64 .ptr .align 1 _Z26backprojection_kernel_fastPfS_S_S_S_ffffffjjj_param_3,
	.param .u64 .ptr .align 1 _Z26backprojection_kernel_fastPfS_S_S_S_ffffffjjj_param_4,
	.param .f32 _Z26backprojection_kernel_fastPfS_S_S_S_ffffffjjj_param_5,
	.param .f32 _Z26backprojection_kernel_fastPfS_S_S_S_ffffffjjj_param_6,
	.param .f32 _Z26backprojection_kernel_fastPfS_S_S_S_ffffffjjj_param_7,
	.param .f32 _Z26backprojection_kernel_fastPfS_S_S_S_ffffffjjj_param_8,
	.param .f32 _Z26backprojection_kernel_fastPfS_S_S_S_ffffffjjj_param_9,
	.param .f32 _Z26backprojection_kernel_fastPfS_S_S_S_ffffffjjj_param_10,
	.param .u32 _Z26backprojection_kernel_fastPfS_S_S_S_ffffffjjj_param_11,
	.param .u32 _Z26backprojection_kernel_fastPfS_S_S_S_ffffffjjj_param_12,
	.param .u32 _Z26backprojection_kernel_fastPfS_S_S_S_ffffffjjj_param_13
)
{
	.reg .pred 	%p<10>;
	.reg .b32 	%r<13>;
	.reg .b32 	%f<33>;
	.reg .b64 	%rd<53>;
	.reg .b64 	%fd<7>;

	ld.param.u64 	%rd11, [_Z26backprojection_kernel_fastPfS_S_S_S_ffffffjjj_param_1];
	ld.param.u64 	%rd12, [_Z26backprojection_kernel_fastPfS_S_S_S_ffffffjjj_param_2];
	ld.param.u64 	%rd13, [_Z26backprojection_kernel_fastPfS_S_S_S_ffffffjjj_param_3];
	ld.param.u64 	%rd14, [_Z26backprojection_kernel_fastPfS_S_S_S_ffffffjjj_param_4];
	ld.param.f32 	%f10, [_Z26backprojection_kernel_fastPfS_S_S_S_ffffffjjj_param_5];
	ld.param.f32 	%f6, [_Z26backprojection_kernel_fastPfS_S_S_S_ffffffjjj_param_6];
	ld.param.f32 	%f11, [_Z26backprojection_kernel_fastPfS_S_S_S_ffffffjjj_param_7];
	ld.param.f32 	%f7, [_Z26backprojection_kernel_fastPfS_S_S_S_ffffffjjj_param_8];
	ld.param.f32 	%f8, [_Z26backprojection_kernel_fastPfS_S_S_S_ffffffjjj_param_9];
	ld.param.f32 	%f9, [_Z26backprojection_kernel_fastPfS_S_S_S_ffffffjjj_param_10];
	ld.param.u32 	%rd15, [_Z26backprojection_kernel_fastPfS_S_S_S_ffffffjjj_param_11];
	ld.param.u32 	%rd16, [_Z26backprojection_kernel_fastPfS_S_S_S_ffffffjjj_param_12];
	ld.param.u32 	%r6, [_Z26backprojection_kernel_fastPfS_S_S_S_ffffffjjj_param_13];
	cvta.to.global.u64 	%rd17, %rd13;
	cvta.to.global.u64 	%rd18, %rd12;
	cvta.to.global.u64 	%rd19, %rd14;
	mov.u32 	%r1, %ctaid.x;
	mov.u32 	%r2, %ctaid.y;
	cvt.u64.u32 	%rd20, %r2;
	mov.u32 	%r3, %tid.x;
	mov.u32 	%r7, %nctaid.y;
	cvt.u64.u32 	%rd1, %r7;
	mul.wide.u32 	%rd21, %r7, %r1;
	add.s64 	%rd22, %rd21, %rd20;
	mad.lo.s64 	%rd23, %rd22, %rd16, %rd15;
	mul.wide.u32 	%rd24, %r3, 4;
	add.s64 	%rd25, %rd19, %rd24;
	ld.global.f32 	%f12, [%rd25];
	sub.f32 	%f1, %f12, %f10;
	shl.b64 	%rd26, %rd23, 2;
	add.s64 	%rd27, %rd18, %rd26;
	ld.global.f32 	%f2, [%rd27];
	add.s64 	%rd28, %rd17, %rd26;
	ld.global.f32 	%f3, [%rd28];
	div.rn.f32 	%f13, %f1, %f3;
	abs.f32 	%f14, %f13;
	cvt.f64.f32 	%fd1, %f14;
	mul.f32 	%f15, %f11, %f2;
	cvt.f64.f32 	%fd2, %f15;
	mul.f64 	%fd3, %fd2, 0d3FE0000000000000;
	cvt.f64.f32 	%fd4, %f6;
	div.rn.f64 	%fd5, %fd3, %fd4;
	abs.f64 	%fd6, %fd5;
	setp.leu.f64 	%p1, %fd6, %fd1;
	@%p1 bra 	$L__BB2_10;
	mov.u32 	%r8, %ntid.x;
	mad.lo.s32 	%r9, %r2, %r8, %r3;
	cvt.u64.u32 	%rd30, %r9;
	mul.wide.u32 	%rd31, %r1, %r8;
	mad.lo.s64 	%rd2, %rd31, %rd1, %rd30;
	mul.f32 	%f16, %f3, %f3;
	fma.rn.f32 	%f17, %f1, %f1, %f16;
	sqrt.rn.f32 	%f18, %f17;
	setp.gt.f32 	%p2, %f3, 0f00000000;
	neg.f32 	%f19, %f18;
	selp.f32 	%f20, %f18, %f19, %p2;
	div.rn.f32 	%f21, %f6, %f2;
	add.f32 	%f22, %f21, %f20;
	div.rn.f32 	%f23, %f3, %f18;
	mul.f32 	%f24, %f2, %f23;
	mul.f32 	%f25, %f22, %f22;
	div.rn.f32 	%f4, %f24, %f25;
	div.rn.f32 	%f26, %f22, %f7;
	sub.f32 	%f27, %f26, %f8;
	mul.f32 	%f5, %f9, %f27;
	mov.b32 	%r4, %f5;
	abs.f32 	%f28, %f5;
	setp.nan.f32 	%p3, %f28, %f28;
	mov.b64 	%rd29, -9223372036854775808;
	mov.u64 	%rd52, %rd29;
	@%p3 bra 	$L__BB2_8;
	setp.ge.f32 	%p4, %f5, 0f5F000000;
	mov.b64 	%rd52, 9223372036854775807;
	@%p4 bra 	$L__BB2_8;
	setp.le.f32 	%p5, %f5, 0fDF000000;
	mov.u64 	%rd52, %rd29;
	@%p5 bra 	$L__BB2_8;
	shr.u32 	%r10, %r4, 23;
	and.b32  	%r5, %r10, 255;
	cvt.u64.u32 	%rd35, %r4;
	shl.b64 	%rd36, %rd35, 39;
	and.b64  	%rd37, %rd36, 4611685468671574016;
	or.b64  	%rd3, %rd37, 4611686018427387904;
	setp.lt.u32 	%p6, %r5, 126;
	mov.b64 	%rd50, 0;
	mov.u64 	%rd51, %rd50;
	@%p6 bra 	$L__BB2_7;
	setp.eq.s32 	%p7, %r5, 189;
	mov.u64 	%rd50, %rd3;
	@%p7 bra 	$L__BB2_7;
	add.s32 	%r11, %r5, -125;
	shl.b64 	%rd39, %rd3, %r11;
	sub.s32 	%r12, 189, %r5;
	shr.u64 	%rd50, %rd3, %r12;
	shr.u64 	%rd51, %rd39, 63;
$L__BB2_7:
	add.s64 	%rd40, %rd51, %rd50;
	setp.lt.s32 	%p8, %r4, 0;
	neg.s64 	%rd41, %rd40;
	selp.b64 	%rd52, %rd41, %rd40, %p8;
$L__BB2_8:
	cvt.u64.u32 	%rd42, %r6;
	setp.ge.u64 	%p9, %rd52, %rd42;
	@%p9 bra 	$L__BB2_10;
	ld.param.u64 	%rd49, [_Z26backprojection_kernel_fastPfS_S_S_S_ffffffjjj_param_0];
	cvta.to.global.u64 	%rd43, %rd11;
	shl.b64 	%rd44, %rd52, 2;
	add.s64 	%rd45, %rd43, %rd44;
	ld.global.f32 	%f29, [%rd45];
	div.rn.f32 	%f30, %f29, %f4;
	cvta.to.global.u64 	%rd46, %rd49;
	shl.b64 	%rd47, %rd2, 2;
	add.s64 	%rd48, %rd46, %rd47;
	ld.global.f32 	%f31, [%rd48];
	add.f32 	%f32, %f31, %f30;
	st.global.f32 	[%rd48], %f32;
$L__BB2_10:
	ret;

}
	// .globl	_Z29backprojection_2d_kernel_fastPfS_PjS_ii
.visible .entry _Z29backprojection_2d_kernel_fastPfS_PjS_ii(
	.param .u64 .ptr .align 1 _Z29backprojection_2d_kernel_fastPfS_PjS_ii_param_0,
	.param .u64 .ptr .align 1 _Z29backprojection_2d_kernel_fastPfS_PjS_ii_param_1,
	.param .u64 .ptr .align 1 _Z29backprojection_2d_kernel_fastPfS_PjS_ii_param_2,
	.param .u64 .ptr .align 1 _Z29backprojection_2d_kernel_fastPfS_PjS_ii_param_3,
	.param .u32 _Z29backprojection_2d_kernel_fastPfS_PjS_ii_param_4,
	.param .u32 _Z29backprojection_2d_kernel_fastPfS_PjS_ii_param_5
)
{
	.reg .pred 	%p<10>;
	.reg .b32 	%r<44>;
	.reg .b32 	%f<55>;
	.reg .b64 	%rd<214>;

	ld.param.u64 	%rd54, [_Z29backprojection_2d_kernel_fastPfS_PjS_ii_param_0];
	ld.param.u32 	%r2, [_Z29backprojection_2d_kernel_fastPfS_PjS_ii_param_4];
	mov.u32 	%r4, %ctaid.x;
	cvt.u64.u32 	%rd58, %r4;
	mov.u32 	%r5, %ctaid.y;
	mov.u32 	%r6, %tid.x;
	cvt.u64.u32 	%rd1, %r6;
	mov.u32 	%r1, %nctaid.x;
	mul.wide.u32 	%rd59, %r5, %r1;
	add.s64 	%rd2, %rd59, %rd58;
	mul.wide.u32 	%rd3, %r6, %r1;
	setp.eq.s32 	%p1, %r2, 0;
	@%p1 bra 	$L__BB3_12;
	mov.u32 	%r7, %nctaid.y;
	cvt.u64.u32 	%rd61, %r7;
	cvta.to.global.u64 	%rd62, %rd54;
	mul.wide.u32 	%rd4, %r7, %r1;
	mad.lo.s64 	%rd63, %rd3, %rd61, %rd2;
	shl.b64 	%rd64, %rd63, 2;
	add.s64 	%rd5, %rd62, %rd64;
	ld.global.f32 	%f52, [%rd5];
	setp.lt.u32 	%p2, %r2, 8;
	mov.b64 	%rd212, 0;
	@%p2 bra 	$L__BB3_4;
	ld.param.u32 	%r42, [_Z29backprojection_2d_kernel_fastPfS_PjS_ii_param_5];
	ld.param.u64 	%rd199, [_Z29backprojection_2d_kernel_fastPfS_PjS_ii_param_3];
	ld.param.u64 	%rd197, [_Z29backprojection_2d_kernel_fastPfS_PjS_ii_param_2];
	cvt.s64.s32 	%rd65, %r2;
	and.b64  	%rd212, %rd65, -8;
	shl.b64 	%rd209, %rd2, 2;
	mul.lo.s64 	%rd66, %rd4, 12;
	cvta.to.global.u64 	%rd8, %rd199;
	add.s64 	%rd9, %rd8, %rd66;
	shl.b64 	%rd67, %rd4, 4;
	mul.lo.s64 	%rd68, %rd4, 20;
	add.s64 	%rd10, %rd8, %rd68;
	cvta.to.global.u64 	%rd11, %rd197;
	add.s64 	%rd12, %rd11, %rd66;
	add.s64 	%rd13, %rd11, %rd67;
	add.s64 	%rd14, %rd11, %rd68;
	mul.lo.s64 	%rd69, %rd65, %rd1;
	cvt.s64.s32 	%rd15, %r42;
	mul.lo.s64 	%rd201, %rd69, %rd15;
	add.s64 	%rd208, %rd201, %rd15;
	add.s64 	%rd70, %rd69, 2;
	mul.lo.s64 	%rd207, %rd70, %rd15;
	add.s64 	%rd71, %rd69, 3;
	mul.lo.s64 	%rd206, %rd71, %rd15;
	add.s64 	%rd72, %rd69, 4;
	mul.lo.s64 	%rd205, %rd72, %rd15;
	add.s64 	%rd73, %rd69, 5;
	mul.lo.s64 	%rd204, %rd73, %rd15;
	add.s64 	%rd74, %rd69, 6;
	mul.lo.s64 	%rd203, %rd74, %rd15;
	add.s64 	%rd75, %rd69, 7;
	mul.lo.s64 	%rd202, %rd75, %rd15;
	mov.u64 	%rd210, %rd212;
$L__BB3_3:
	.pragma "nounroll";
	ld.param.u64 	%rd195, [_Z29backprojection_2d_kernel_fastPfS_PjS_ii_param_1];
	add.s64 	%rd76, %rd11, %rd209;
	ld.global.u32 	%r8, [%rd76];
	add.s32 	%r9, %r8, -1;
	cvt.u64.u32 	%rd77, %r9;
	add.s64 	%rd78, %rd201, %rd77;
	shl.b64 	%rd79, %rd78, 2;
	cvta.to.global.u64 	%rd80, %rd195;
	add.s64 	%rd81, %rd80, %rd79;
	ld.global.f32 	%f9, [%rd81];
	add.s64 	%rd82, %rd8, %rd209;
	ld.global.f32 	%f10, [%rd82];
	fma.rn.f32 	%f11, %f9, %f10, %f52;
	st.global.f32 	[%rd5], %f11;
	shl.b64 	%rd83, %rd4, 2;
	add.s64 	%rd84, %rd76, %rd83;
	ld.global.u32 	%r10, [%rd84];
	add.s32 	%r11, %r10, -1;
	cvt.u64.u32 	%rd85, %r11;
	add.s64 	%rd86, %rd208, %rd85;
	shl.b64 	%rd87, %rd86, 2;
	add.s64 	%rd88, %rd80, %rd87;
	ld.global.f32 	%f12, [%rd88];
	add.s64 	%rd89, %rd82, %rd83;
	ld.global.f32 	%f13, [%rd89];
	fma.rn.f32 	%f14, %f12, %f13, %f11;
	st.global.f32 	[%rd5], %f14;
	shl.b64 	%rd90, %rd4, 3;
	add.s64 	%rd91, %rd76, %rd90;
	ld.global.u32 	%r12, [%rd91];
	add.s32 	%r13, %r12, -1;
	cvt.u64.u32 	%rd92, %r13;
	add.s64 	%rd93, %rd207, %rd92;
	shl.b64 	%rd94, %rd93, 2;
	add.s64 	%rd95, %rd80, %rd94;
	ld.global.f32 	%f15, [%rd95];
	add.s64 	%rd96, %rd82, %rd90;
	ld.global.f32 	%f16, [%rd96];
	fma.rn.f32 	%f17, %f15, %f16, %f14;
	st.global.f32 	[%rd5], %f17;
	add.s64 	%rd97, %rd12, %rd209;
	ld.global.u32 	%r14, [%rd97];
	add.s32 	%r15, %r14, -1;
	cvt.u64.u32 	%rd98, %r15;
	add.s64 	%rd99, %rd206, %rd98;
	shl.b64 	%rd100, %rd99, 2;
	add.s64 	%rd101, %rd80, %rd100;
	ld.global.f32 	%f18, [%rd101];
	add.s64 	%rd102, %rd9, %rd209;
	ld.global.f32 	%f19, [%rd102];
	fma.rn.f32 	%f20, %f18, %f19, %f17;
	st.global.f32 	[%rd5], %f20;
	add.s64 	%rd103, %rd13, %rd209;
	ld.global.u32 	%r16, [%rd103];
	add.s32 	%r17, %r16, -1;
	cvt.u64.u32 	%rd104, %r17;
	add.s64 	%rd105, %rd205, %rd104;
	shl.b64 	%rd106, %rd105, 2;
	add.s64 	%rd107, %rd80, %rd106;
	ld.global.f32 	%f21, [%rd107];
	shl.b64 	%rd108, %rd4, 4;
	add.s64 	%rd109, %rd82, %rd108;
	ld.global.f32 	%f22, [%rd109];
	fma.rn.f32 	%f23, %f21, %f22, %f20;
	st.global.f32 	[%rd5], %f23;
	add.s64 	%rd110, %rd14, %rd209;
	ld.global.u32 	%r18, [%rd110];
	add.s32 	%r19, %r18, -1;
	cvt.u64.u32 	%rd111, %r19;
	add.s64 	%rd112, %rd204, %rd111;
	shl.b64 	%rd113, %rd112, 2;
	add.s64 	%rd114, %rd80, %rd113;
	ld.global.f32 	%f24, [%rd114];
	add.s64 	%rd115, %rd10, %rd209;
	ld.global.f32 	%f25, [%rd115];
	fma.rn.f32 	%f26, %f24, %f25, %f23;
	st.global.f32 	[%rd5], %f26;
	mul.lo.s64 	%rd116, %rd4, 24;
	add.s64 	%rd117, %rd76, %rd116;
	ld.global.u32 	%r20, [%rd117];
	add.s32 	%r21, %r20, -1;
	cvt.u64.u32 	%rd118, %r21;
	add.s64 	%rd119, %rd203, %rd118;
	shl.b64 	%rd120, %rd119, 2;
	add.s64 	%rd121, %rd80, %rd120;
	ld.global.f32 	%f27, [%rd121];
	add.s64 	%rd122, %rd82, %rd116;
	ld.global.f32 	%f28, [%rd122];
	fma.rn.f32 	%f29, %f27, %f28, %f26;
	st.global.f32 	[%rd5], %f29;
	mul.lo.s64 	%rd123, %rd4, 28;
	add.s64 	%rd124, %rd76, %rd123;
	ld.global.u32 	%r22, [%rd124];
	add.s32 	%r23, %r22, -1;
	cvt.u64.u32 	%rd125, %r23;
	add.s64 	%rd126, %rd202, %rd125;
	shl.b64 	%rd127, %rd126, 2;
	add.s64 	%rd128, %rd80, %rd127;
	ld.global.f32 	%f30, [%rd128];
	add.s64 	%rd129, %rd82, %rd123;
	ld.global.f32 	%f31, [%rd129];
	fma.rn.f32 	%f52, %f30, %f31, %f29;
	st.global.f32 	[%rd5], %f52;
	add.s64 	%rd210, %rd210, -8;
	shl.b64 	%rd130, %rd4, 5;
	add.s64 	%rd209, %rd209, %rd130;
	shl.b64 	%rd131, %rd15, 3;
	add.s64 	%rd208, %rd208, %rd131;
	add.s64 	%rd207, %rd207, %rd131;
	add.s64 	%rd206, %rd206, %rd131;
	add.s64 	%rd205, %rd205, %rd131;
	add.s64 	%rd204, %rd204, %rd131;
	add.s64 	%rd203, %rd203, %rd131;
	add.s64 	%rd202, %rd202, %rd131;
	add.s64 	%rd201, %rd201, %rd131;
	setp.ne.s64 	%p3, %rd210, 0;
	@%p3 bra 	$L__BB3_3;
$L__BB3_4:
	and.b32  	%r24, %r2, 7;
	setp.eq.s32 	%p4, %r24, 0;
	@%p4 bra 	$L__BB3_12;
	ld.param.u32 	%r43, [_Z29backprojection_2d_kernel_fastPfS_PjS_ii_param_5];
	ld.param.u64 	%rd200, [_Z29backprojection_2d_kernel_fastPfS_PjS_ii_param_3];
	ld.param.u64 	%rd198, [_Z29backprojection_2d_kernel_fastPfS_PjS_ii_param_2];
	ld.param.u64 	%rd196, [_Z29backprojection_2d_kernel_fastPfS_PjS_ii_param_1];
	cvt.s64.s32 	%rd132, %r2;
	mov.u32 	%r25, %tid.x;
	cvt.u64.u32 	%rd133, %r25;
	mul.lo.s64 	%rd45, %rd132, %rd133;
	cvta.to.global.u64 	%rd46, %rd198;
	cvta.to.global.u64 	%rd47, %rd200;
	cvta.to.global.u64 	%rd48, %rd196;
	cvt.s64.s32 	%rd49, %r43;
	and.b64  	%rd134, %rd132, 7;
	add.s64 	%rd135, %rd134, -1;
	setp.lt.u64 	%p5, %rd135, 3;
	@%p5 bra 	$L__BB3_7;
	mad.lo.s64 	%rd136, %rd4, %rd212, %rd2;
	shl.b64 	%rd137, %rd136, 2;
	add.s64 	%rd138, %rd46, %rd137;
	ld.global.u32 	%r26, [%rd138];
	add.s32 	%r27, %r26, -1;
	cvt.u64.u32 	%rd139, %r27;
	add.s64 	%rd140, %rd212, %rd45;
	mul.lo.s64 	%rd141, %rd140, %rd49;
	add.s64 	%rd142, %rd141, %rd139;
	shl.b64 	%rd143, %rd142, 2;
	add.s64 	%rd144, %rd48, %rd143;
	ld.global.f32 	%f32, [%rd144];
	add.s64 	%rd145, %rd47, %rd137;
	ld.global.f32 	%f33, [%rd145];
	fma.rn.f32 	%f34, %f32, %f33, %f52;
	st.global.f32 	[%rd5], %f34;
	shl.b64 	%rd146, %rd4, 2;
	add.s64 	%rd147, %rd138, %rd146;
	ld.global.u32 	%r28, [%rd147];
	add.s32 	%r29, %r28, -1;
	cvt.u64.u32 	%rd148, %r29;
	add.s64 	%rd149, %rd141, %rd49;
	add.s64 	%rd150, %rd149, %rd148;
	shl.b64 	%rd151, %rd150, 2;
	add.s64 	%rd152, %rd48, %rd151;
	ld.global.f32 	%f35, [%rd152];
	add.s64 	%rd153, %rd145, %rd146;
	ld.global.f32 	%f36, [%rd153];
	fma.rn.f32 	%f37, %f35, %f36, %f34;
	st.global.f32 	[%rd5], %f37;
	add.s64 	%rd154, %rd147, %rd146;
	ld.global.u32 	%r30, [%rd154];
	add.s32 	%r31, %r30, -1;
	cvt.u64.u32 	%rd155, %r31;
	add.s64 	%rd156, %rd140, 2;
	mad.lo.s64 	%rd157, %rd156, %rd49, %rd155;
	shl.b64 	%rd158, %rd157, 2;
	add.s64 	%rd159, %rd48, %rd158;
	ld.global.f32 	%f38, [%rd159];
	add.s64 	%rd160, %rd153, %rd146;
	ld.global.f32 	%f39, [%rd160];
	fma.rn.f32 	%f40, %f38, %f39, %f37;
	st.global.f32 	[%rd5], %f40;
	add.s64 	%rd161, %rd154, %rd146;
	ld.global.u32 	%r32, [%rd161];
	add.s32 	%r33, %r32, -1;
	cvt.u64.u32 	%rd162, %r33;
	add.s64 	%rd163, %rd140, 3;
	mad.lo.s64 	%rd164, %rd163, %rd49, %rd162;
	shl.b64 	%rd165, %rd164, 2;
	add.s64 	%rd166, %rd48, %rd165;
	ld.global.f32 	%f41, [%rd166];
	add.s64 	%rd167, %rd160, %rd146;
	ld.global.f32 	%f42, [%rd167];
	fma.rn.f32 	%f52, %f41, %f42, %f40;
	st.global.f32 	[%rd5], %f52;
	add.s64 	%rd212, %rd212, 4;
$L__BB3_7:
	and.b32  	%r34, %r2, 3;
	setp.eq.s32 	%p6, %r34, 0;
	@%p6 bra 	$L__BB3_12;
	setp.eq.s32 	%p7, %r34, 1;
	@%p7 bra 	$L__BB3_10;
	mad.lo.s64 	%rd168, %rd4, %rd212, %rd2;
	shl.b64 	%rd169, %rd168, 2;
	add.s64 	%rd170, %rd46, %rd169;
	ld.global.u32 	%r35, [%rd170];
	add.s32 	%r36, %r35, -1;
	cvt.u64.u32 	%rd171, %r36;
	add.s64 	%rd172, %rd212, %rd45;
	mul.lo.s64 	%rd173, %rd172, %rd49;
	add.s64 	%rd174, %rd173, %rd171;
	shl.b64 	%rd175, %rd174, 2;
	add.s64 	%rd176, %rd48, %rd175;
	ld.global.f32 	%f43, [%rd176];
	add.s64 	%rd177, %rd47, %rd169;
	ld.global.f32 	%f44, [%rd177];
	fma.rn.f32 	%f45, %f43, %f44, %f52;
	st.global.f32 	[%rd5], %f45;
	shl.b64 	%rd178, %rd4, 2;
	add.s64 	%rd179, %rd170, %rd178;
	ld.global.u32 	%r37, [%rd179];
	add.s32 	%r38, %r37, -1;
	cvt.u64.u32 	%rd180, %r38;
	add.s64 	%rd181, %rd173, %rd49;
	add.s64 	%rd182, %rd181, %rd180;
	shl.b64 	%rd183, %rd182, 2;
	add.s64 	%rd184, %rd48, %rd183;
	ld.global.f32 	%f46, [%rd184];
	add.s64 	%rd185, %rd177, %rd178;
	ld.global.f32 	%f47, [%rd185];
	fma.rn.f32 	%f52, %f46, %f47, %f45;
	st.global.f32 	[%rd5], %f52;
	add.s64 	%rd212, %rd212, 2;
$L__BB3_10:
	and.b32  	%r39, %r2, 1;
	setp.eq.b32 	%p8, %r39, 1;
	not.pred 	%p9, %p8;
	@%p9 bra 	$L__BB3_12;
	mad.lo.s64 	%rd186, %rd4, %rd212, %rd2;
	shl.b64 	%rd187, %rd186, 2;
	add.s64 	%rd188, %rd46, %rd187;
	ld.global.u32 	%r40, [%rd188];
	add.s32 	%r41, %r40, -1;
	cvt.u64.u32 	%rd189, %r41;
	add.s64 	%rd190, %rd212, %rd45;
	mad.lo.s64 	%rd191, %rd190, %rd49, %rd189;
	shl.b64 	%rd192, %rd191, 2;
	add.s64 	%rd193, %rd48, %rd192;
	ld.global.f32 	%f48, [%rd193];
	add.s64 	%rd194, %rd47, %rd187;
	ld.global.f32 	%f49, [%rd194];
	fma.rn.f32 	%f50, %f48, %f49, %f52;
	st.global.f32 	[%rd5], %f50;
$L__BB3_12:
	ret;

}


// ===== COMPILED SASS (sm_100) =====

	.target	sm_100

	.elftype	@"ET_EXEC"


//--------------------- .note.nv.tkinfo           --------------------------
	.section	.note.nv.tkinfo,"",@"SHT_NOTE"
	.sectionflags	@"SHF_NOTE_NV_TKINFO"
	.tkinfo
        /*0018*/ 	.word	0x00000002
        /*0030*/ 	.string	""
        /*0030*/ 	.string	"ptxas"
        /*0030*/ 	.string	"Cuda compilation tools, release 13.0, V13.0.88"
        /*0030*/ 	.string	"Build cuda_13.0.r13.0/compiler.36424714_0"
        /*0030*/ 	.string	"-arch sm_100 -m 64 "



//--------------------- .note.nv.cuinfo           --------------------------
	.section	.note.nv.cuinfo,"",@"SHT_NOTE"
	.sectionflags	@"SHF_NOTE_NV_CUINFO"
        /*0018*/ 	.short	0x0002
        /*001a*/ 	.short	0x0064
        /*001c*/ 	.short	0x0082
	.zero		2


//--------------------- .nv.info                  --------------------------
	.section	.nv.info,"",@"SHT_CUDA_INFO"
	.align	4


	//----- nvinfo : EIATTR_REGCOUNT
	.align		4
        /*0000*/ 	.byte	0x04, 0x2f
        /*0002*/ 	.short	(.L_1 - .L_0)
	.align		4
.L_0:
        /*0004*/ 	.word	index@(_Z17init_image_kernelPf)
        /*0008*/ 	.word	0x0000000a


	//----- nvinfo : EIATTR_FRAME_SIZE
	.align		4
.L_1:
        /*000c*/ 	.byte	0x04, 0x11
        /*000e*/ 	.short	(.L_3 - .L_2)
	.align		4
.L_2:
        /*0010*/ 	.word	index@(_Z17init_image_kernelPf)
        /*0014*/ 	.word	0x00000000


	//----- nvinfo : EIATTR_REGCOUNT
	.align		4
.L_3:
        /*0018*/ 	.byte	0x04, 0x2f
        /*001a*/ 	.short	(.L_5 - .L_4)
	.align		4
.L_4:
        /*001c*/ 	.word	index@(_Z29calculate_cos_alpha_and_tempcPfS_S_S_S_S_f)
        /*0020*/ 	.word	0x00000014


	//----- nvinfo : EIATTR_FRAME_SIZE
	.align		4
.L_5:
        /*0024*/ 	.byte	0x04, 0x11
        /*0026*/ 	.short	(.L_7 - .L_6)
	.align		4
.L_6:
        /*0028*/ 	.word	index@($__internal_4_$__cuda_sm3x_div_rn_noftz_f32_slowpath)
        /*002c*/ 	.word	0x00000000


	//----- nvinfo : EIATTR_FRAME_SIZE
	.align		4
.L_7:
        /*0030*/ 	.byte	0x04, 0x11
        /*0032*/ 	.short	(.L_9 - .L_8)
	.align		4
.L_8:
        /*0034*/ 	.word	index@($__internal_3_$__cuda_sm20_sqrt_rn_f32_slowpath)
        /*0038*/ 	.word	0x00000000


	//----- nvinfo : EIATTR_FRAME_SIZE
	.align		4
.L_9:
        /*003c*/ 	.byte	0x04, 0x11
        /*003e*/ 	.short	(.L_11 - .L_10)
	.align		4
.L_10:
        /*0040*/ 	.word	index@(_Z29calculate_cos_alpha_and_tempcPfS_S_S_S_S_f)
        /*0044*/ 	.word	0x00000000


	//----- nvinfo : EIATTR_REGCOUNT
	.align		4
.L_11:
        /*0048*/ 	.byte	0x04, 0x2f
        /*004a*/ 	.short	(.L_13 - .L_12)
	.align		4
.L_12:
        /*004c*/ 	.word	index@(_Z26backprojection_kernel_fastPfS_S_S_S_ffffffjjj)
        /*0050*/ 	.word	0x0000001d


	//----- nvinfo : EIATTR_FRAME_SIZE
	.align		4
.L_13:
        /*0054*/ 	.byte	0x04, 0x11
        /*0056*/ 	.short	(.L_15 - .L_14)
	.align		4
.L_14:
        /*0058*/ 	.word	index@($__internal_2_$__cuda_sm3x_div_rn_noftz_f32_slowpath)
        /*005c*/ 	.word	0x00000000


	//----- nvinfo : EIATTR_FRAME_SIZE
	.align		4
.L_15:
        /*0060*/ 	.byte	0x04, 0x11
        /*0062*/ 	.short	(.L_17 - .L_16)
	.align		4
.L_16:
        /*0064*/ 	.word	index@($__internal_1_$__cuda_sm20_sqrt_rn_f32_slowpath)
        /*0068*/ 	.word	0x00000000


	//----- nvinfo : EIATTR_FRAME_SIZE
	.align		4
.L_17:
        /*006c*/ 	.byte	0x04, 0x11
        /*006e*/ 	.short	(.L_19 - .L_18)
	.align		4
.L_18:
        /*0070*/ 	.word	index@($__internal_0_$__cuda_sm20_div_rn_f64_full)
        /*0074*/ 	.word	0x00000000


	//----- nvinfo : EIATTR_FRAME_SIZE
	.align		4
.L_19:
        /*0078*/ 	.byte	0x04, 0x11
        /*007a*/ 	.short	(.L_21 - .L_20)
	.align		4
.L_20:
        /*007c*/ 	.word	index@(_Z26backprojection_kernel_fastPfS_S_S_S_ffffffjjj)
        /*0080*/ 	.word	0x00000000


	//----- nvinfo : EIATTR_REGCOUNT
	.align		4
.L_21:
        /*0084*/ 	.byte	0x04, 0x2f
        /*0086*/ 	.short	(.L_23 - .L_22)
	.align		4
.L_22:
        /*0088*/ 	.word	index@(_Z29backprojection_2d_kernel_fastPfS_PjS_ii)
        /*008c*/ 	.word	0x0000001e


	//----- nvinfo : EIATTR_FRAME_SIZE
	.align		4
.L_23:
        /*0090*/ 	.byte	0x04, 0x11
        /*0092*/ 	.short	(.L_25 - .L_24)
	.align		4
.L_24:
        /*0094*/ 	.word	index@(_Z29backprojection_2d_kernel_fastPfS_PjS_ii)
        /*0098*/ 	.word	0x00000000


	//----- nvinfo : EIATTR_MIN_STACK_SIZE
	.align		4
.L_25:
        /*009c*/ 	.byte	0x04, 0x12
        /*009e*/ 	.short	(.L_27 - .L_26)
	.align		4
.L_26:
        /*00a0*/ 	.word	index@(_Z29backprojection_2d_kernel_fastPfS_PjS_ii)
        /*00a4*/ 	.word	0x00000000


	//----- nvinfo : EIATTR_MIN_STACK_SIZE
	.align		4
.L_27:
        /*00a8*/ 	.byte	0x04, 0x12
        /*00aa*/ 	.short	(.L_29 - .L_28)
	.align		4
.L_28:
        /*00ac*/ 	.word	index@(_Z26backprojection_kernel_fastPfS_S_S_S_ffffffjjj)
        /*00b0*/ 	.word	0x00000000


	//----- nvinfo : EIATTR_MIN_STACK_SIZE
	.align		4
.L_29:
        /*00b4*/ 	.byte	0x04, 0x12
        /*00b6*/ 	.short	(.L_31 - .L_30)
	.align		4
.L_30:
        /*00b8*/ 	.word	index@(_Z29calculate_cos_alpha_and_tempcPfS_S_S_S_S_f)
        /*00bc*/ 	.word	0x00000000


	//----- nvinfo : EIATTR_MIN_STACK_SIZE
	.align		4
.L_31:
        /*00c0*/ 	.byte	0x04, 0x12
        /*00c2*/ 	.short	(.L_33 - .L_32)
	.align		4
.L_32:
        /*00c4*/ 	.word	index@(_Z17init_image_kernelPf)
        /*00c8*/ 	.word	0x00000000
.L_33:


//--------------------- .nv.compat                --------------------------
	.section	.nv.compat,"",@"SHT_CUDA_COMPAT_INFO"
	.align	4
        /*0000*/ 	.byte	0x02, 0x09, 0x00, 0x00, 0x02, 0x02, 0x01, 0x00, 0x02, 0x05, 0x05, 0x00, 0x03, 0x07, 0x01, 0x01
        /*0010*/ 	.byte	0x02, 0x03, 0x00, 0x00, 0x02, 0x06, 0x01, 0x00, 0x04, 0x0b, 0x08, 0x00, 0x01, 0x00, 0x00, 0x00
        /*0020*/ 	.byte	0x00, 0x00, 0x00, 0x00


//--------------------- .nv.info._Z29backprojection_2d_kernel_fastPfS_PjS_ii --------------------------
	.section	.nv.info._Z29backprojection_2d_kernel_fastPfS_PjS_ii,"",@"SHT_CUDA_INFO"
	.sectionflags	@""
	.align	4


	//----- nvinfo : EIATTR_CUDA_API_VERSION
	.align		4
        /*0000*/ 	.byte	0x04, 0x37
        /*0002*/ 	.short	(.L_35 - .L_34)
.L_34:
        /*0004*/ 	.word	0x00000082


	//----- nvinfo : EIATTR_KPARAM_INFO
	.align		4
.L_35:
        /*0008*/ 	.byte	0x04, 0x17
        /*000a*/ 	.short	(.L_37 - .L_36)
.L_36:
        /*000c*/ 	.word	0x00000000
        /*0010*/ 	.short	0x0005
        /*0012*/ 	.short	0x0024
        /*0014*/ 	.byte	0x00, 0xf0, 0x11, 0x00


	//----- nvinfo : EIATTR_KPARAM_INFO
	.align		4
.L_37:
        /*0018*/ 	.byte	0x04, 0x17
        /*001a*/ 	.short	(.L_39 - .L_38)
.L_38:
        /*001c*/ 	.word	0x00000000
        /*0020*/ 	.short	0x0004
        /*0022*/ 	.short	0x0020
        /*0024*/ 	.byte	0x00, 0xf0, 0x11, 0x00


	//----- nvinfo : EIATTR_KPARAM_INFO
	.align		4
.L_39:
        /*0028*/ 	.byte	0x04, 0x17
        /*002a*/ 	.short	(.L_41 - .L_40)
.L_40:
        /*002c*/ 	.word	0x00000000
        /*0030*/ 	.short	0x0003
        /*0032*/ 	.short	0x0018
        /*0034*/ 	.byte	0x00, 0xf5, 0x21, 0x00


	//----- nvinfo : EIATTR_KPARAM_INFO
	.align		4
.L_41:
        /*0038*/ 	.byte	0x04, 0x17
        /*003a*/ 	.short	(.L_43 - .L_42)
.L_42:
        /*003c*/ 	.word	0x00000000
        /*0040*/ 	.short	0x0002
        /*0042*/ 	.short	0x0010
        /*0044*/ 	.byte	0x00, 0xf5, 0x21, 0x00


	//----- nvinfo : EIATTR_KPARAM_INFO
	.align		4
.L_43:
        /*0048*/ 	.byte	0x04, 0x17
        /*004a*/ 	.short	(.L_45 - .L_44)
.L_44:
        /*004c*/ 	.word	0x00000000
        /*0050*/ 	.short	0x0001
        /*0052*/ 	.short	0x0008
        /*0054*/ 	.byte	0x00, 0xf5, 0x21, 0x00


	//----- nvinfo : EIATTR_KPARAM_INFO
	.align		4
.L_45:
        /*0058*/ 	.byte	0x04, 0x17
        /*005a*/ 	.short	(.L_47 - .L_46)
.L_46:
        /*005c*/ 	.word	0x00000000
        /*0060*/ 	.short	0x0000
        /*0062*/ 	.short	0x0000
        /*0064*/ 	.byte	0x00, 0xf5, 0x21, 0x00


	//----- nvinfo : EIATTR_SPARSE_MMA_MASK
	.align		4
.L_47:
        /*0068*/ 	.byte	0x03, 0x50
        /*006a*/ 	.short	0x0000


	//----- nvinfo : EIATTR_MAXREG_COUNT
	.align		4
        /*006c*/ 	.byte	0x03, 0x1b
        /*006e*/ 	.short	0x00ff


	//----- nvinfo : EIATTR_MERCURY_ISA_VERSION
	.align		4
        /*0070*/ 	.byte	0x03, 0x5f
        /*0072*/ 	.short	0x0101


	//----- nvinfo : EIATTR_VRC_CTA_INIT_COUNT
	.align		4
        /*0074*/ 	.byte	0x02, 0x4a
	.zero		1
	.zero		1


	//----- nvinfo : EIATTR_EXIT_INSTR_OFFSETS
	.align		4
        /*0078*/ 	.byte	0x04, 0x1c
        /*007a*/ 	.short	(.L_49 - .L_48)


	//   ....[0]....
.L_48:
        /*007c*/ 	.word	0x00000080


	//   ....[1]....
        /*0080*/ 	.word	0x000011d0


	//   ....[2]....
        /*0084*/ 	.word	0x00001920


	//   ....[3]....
        /*0088*/ 	.word	0x00001cf0


	//   ....[4]....
        /*008c*/ 	.word	0x00001ef0


	//----- nvinfo : EIATTR_CBANK_PARAM_SIZE
	.align		4
.L_49:
        /*0090*/ 	.byte	0x03, 0x19
        /*0092*/ 	.short	0x0028


	//----- nvinfo : EIATTR_PARAM_CBANK
	.align		4
        /*0094*/ 	.byte	0x04, 0x0a
        /*0096*/ 	.short	(.L_51 - .L_50)
	.align		4
.L_50:
        /*0098*/ 	.word	index@(.nv.constant0._Z29backprojection_2d_kernel_fastPfS_PjS_ii)
        /*009c*/ 	.short	0x0380
        /*009e*/ 	.short	0x0028


	//----- nvinfo : EIATTR_SW_WAR
	.align		4
.L_51:
        /*00a0*/ 	.byte	0x04, 0x36
        /*00a2*/ 	.short	(.L_53 - .L_52)
.L_52:
        /*00a4*/ 	.word	0x00000008
.L_53:


//--------------------- .nv.info._Z26backprojection_kernel_fastPfS_S_S_S_ffffffjjj --------------------------
	.section	.nv.info._Z26backprojection_kernel_fastPfS_S_S_S_ffffffjjj,"",@"SHT_CUDA_INFO"
	.sectionflags	@""
	.align	4


	//----- nvinfo : EIATTR_CUDA_API_VERSION
	.align		4
        /*0000*/ 	.byte	0x04, 0x37
        /*0002*/ 	.short	(.L_55 - .L_54)
.L_54:
        /*0004*/ 	.word	0x00000082


	//----- nvinfo : EIATTR_KPARAM_INFO
	.align		4
.L_55:
        /*0008*/ 	.byte	0x04, 0x17
        /*000a*/ 	.short	(.L_57 - .L_56)
.L_56:
        /*000c*/ 	.word	0x00000000
        /*0010*/ 	.short	0x000d
        /*0012*/ 	.short	0x0048
        /*0014*/ 	.byte	0x00, 0xf0, 0x11, 0x00


	//----- nvinfo : EIATTR_KPARAM_INFO
	.align		4
.L_57:
        /*0018*/ 	.byte	0x04, 0x17
        /*001a*/ 	.short	(.L_59 - .L_58)
.L_58:
        /*001c*/ 	.word	0x00000000
        /*0020*/ 	.short	0x000c
        /*0022*/ 	.short	0x0044
        /*0024*/ 	.byte	0x00, 0xf0, 0x11, 0x00


	//----- nvinfo : EIATTR_KPARAM_INFO
	.align		4
.L_59:
        /*0028*/ 	.byte	0x04, 0x17
        /*002a*/ 	.short	(.L_61 - .L_60)
.L_60:
        /*002c*/ 	.word	0x00000000
        /*0030*/ 	.short	0x000b
        /*0032*/ 	.short	0x0040
        /*0034*/ 	.byte	0x00, 0xf0, 0x11, 0x00


	//----- nvinfo : EIATTR_KPARAM_INFO
	.align		4
.L_61:
        /*0038*/ 	.byte	0x04, 0x17
        /*003a*/ 	.short	(.L_63 - .L_62)
.L_62:
        /*003c*/ 	.word	0x00000000
        /*0040*/ 	.short	0x000a
        /*0042*/ 	.short	0x003c
        /*0044*/ 	.byte	0x00, 0xf0, 0x11, 0x00


	//----- nvinfo : EIATTR_KPARAM_INFO
	.align		4
.L_63:
        /*0048*/ 	.byte	0x04, 0x17
        /*004a*/ 	.short	(.L_65 - .L_64)
.L_64:
        /*004c*/ 	.word	0x00000000
        /*0050*/ 	.short	0x0009
        /*0052*/ 	.short	0x0038
        /*0054*/ 	.byte	0x00, 0xf0, 0x11, 0x00


	//----- nvinfo : EIATTR_KPARAM_INFO
	.align		4
.L_65:
        /*0058*/ 	.byte	0x04, 0x17
        /*005a*/ 	.short	(.L_67 - .L_66)
.L_66:
        /*005c*/ 	.word	0x00000000
        /*0060*/ 	.short	0x0008
        /*0062*/ 	.short	0x0034
        /*0064*/ 	.byte	0x00, 0xf0, 0x11, 0x00


	//----- nvinfo : EIATTR_KPARAM_INFO
	.align		4
.L_67:
        /*0068*/ 	.byte	0x04, 0x17
        /*006a*/ 	.short	(.L_69 - .L_68)
.L_68:
        /*006c*/ 	.word	0x00000000
        /*0070*/ 	.short	0x0007
        /*0072*/ 	.short	0x0030
        /*0074*/ 	.byte	0x00, 0xf0, 0x11, 0x00


	//----- nvinfo : EIATTR_KPARAM_INFO
	.align		4
.L_69:
        /*0078*/ 	.byte	0x04, 0x17
        /*007a*/ 	.short	(.L_71 - .L_70)
.L_70:
        /*007c*/ 	.word	0x00000000
        /*0080*/ 	.short	0x0006
        /*0082*/ 	.short	0x002c
        /*0084*/ 	.byte	0x00, 0xf0, 0x11, 0x00


	//----- nvinfo : EIATTR_KPARAM_INFO
	.align		4
.L_71:
        /*0088*/ 	.byte	0x04, 0x17
        /*008a*/ 	.short	(.L_73 - .L_72)
.L_72:
        /*008c*/ 	.word	0x00000000
        /*0090*/ 	.short	0x0005
        /*0092*/ 	.short	0x0028
        /*0094*/ 	.byte	0x00, 0xf0, 0x11, 0x00


	//----- nvinfo : EIATTR_KPARAM_INFO
	.align		4
.L_73:
        /*0098*/ 	.byte	0x04, 0x17
        /*009a*/ 	.short	(.L_75 - .L_74)
.L_74:
        /*009c*/ 	.word	0x00000000
        /*00a0*/ 	.short	0x0004
        /*00a2*/ 	.short	0x0020
        /*00a4*/ 	.byte	0x00, 0xf5, 0x21, 0x00


	//----- nvinfo : EIATTR_KPARAM_INFO
	.align		4
.L_75:
        /*00a8*/ 	.byte	0x04, 0x17
        /*00aa*/ 	.short	(.L_77 - .L_76)
.L_76:
        /*00ac*/ 	.word	0x00000000
        /*00b0*/ 	.short	0x0003
        /*00b2*/ 	.short	0x0018
        /*00b4*/ 	.byte	0x00, 0xf5, 0x21, 0x00


	//----- nvinfo : EIATTR_KPARAM_INFO
	.align		4
.L_77:
        /*00b8*/ 	.byte	0x04, 0x17
        /*00ba*/ 	.short	(.L_79 - .L_78)
.L_78:
        /*00bc*/ 	.word	0x00000000
        /*00c0*/ 	.short	0x0002
        /*00c2*/ 	.short	0x0010
        /*00c4*/ 	.byte	0x00, 0xf5, 0x21, 0x00


	//----- nvinfo : EIATTR_KPARAM_INFO
	.align		4
.L_79:
        /*00c8*/ 	.byte	0x04, 0x17
        /*00ca*/ 	.short	(.L_81 - .L_80)
.L_80:
        /*00cc*/ 	.word	0x00000000
        /*00d0*/ 	.short	0x0001
        /*00d2*/ 	.short	0x0008
        /*00d4*/ 	.byte	0x00, 0xf5, 0x21, 0x00


	//----- nvinfo : EIATTR_KPARAM_INFO
	.align		4
.L_81:
        /*00d8*/ 	.byte	0x04, 0x17
        /*00da*/ 	.short	(.L_83 - .L_82)
.L_82:
        /*00dc*/ 	.word	0x00000000
        /*00e0*/ 	.short	0x0000
        /*00e2*/ 	.short	0x0000
        /*00e4*/ 	.byte	0x00, 0xf5, 0x21, 0x00


	//----- nvinfo : EIATTR_SPARSE_MMA_MASK
	.align		4
.L_83:
        /*00e8*/ 	.byte	0x03, 0x50
        /*00ea*/ 	.short	0x0000


	//----- nvinfo : EIATTR_MAXREG_COUNT
	.align		4
        /*00ec*/ 	.byte	0x03, 0x1b
        /*00ee*/ 	.short	0x00ff


	//----- nvinfo : EIATTR_MERCURY_ISA_VERSION
	.align		4
        /*00f0*/ 	.byte	0x03, 0x5f
        /*00f2*/ 	.short	0x0101


	//----- nvinfo : EIATTR_VRC_CTA_INIT_COUNT
	.align		4
        /*00f4*/ 	.byte	0x02, 0x4a
	.zero		1
	.zero		1


	//----- nvinfo : EIATTR_EXIT_INSTR_OFFSETS
	.align		4
        /*00f8*/ 	.byte	0x04, 0x1c
        /*00fa*/ 	.short	(.L_85 - .L_84)


	//   ....[0]....
.L_84:
        /*00fc*/ 	.word	0x00000460


	//   ....[1]....
        /*0100*/ 	.word	0x00000d00


	//   ....[2]....
        /*0104*/ 	.word	0x00000e80


	//----- nvinfo : EIATTR_CRS_STACK_SIZE
	.align		4
.L_85:
        /*0108*/ 	.byte	0x04, 0x1e
        /*010a*/ 	.short	(.L_87 - .L_86)
.L_86:
        /*010c*/ 	.word	0x00000000


	//----- nvinfo : EIATTR_CBANK_PARAM_SIZE
	.align		4
.L_87:
        /*0110*/ 	.byte	0x03, 0x19
        /*0112*/ 	.short	0x004c


	//----- nvinfo : EIATTR_PARAM_CBANK
	.align		4
        /*0114*/ 	.byte	0x04, 0x0a
        /*0116*/ 	.short	(.L_89 - .L_88)
	.align		4
.L_88:
        /*0118*/ 	.word	index@(.nv.constant0._Z26backprojection_kernel_fastPfS_S_S_S_ffffffjjj)
        /*011c*/ 	.short	0x0380
        /*011e*/ 	.short	0x004c


	//----- nvinfo : EIATTR_SW_WAR
	.align		4
.L_89:
        /*0120*/ 	.byte	0x04, 0x36
        /*0122*/ 	.short	(.L_91 - .L_90)
.L_90:
        /*0124*/ 	.word	0x00000008
.L_91:


//--------------------- .nv.info._Z29calculate_cos_alpha_and_tempcPfS_S_S_S_S_f --------------------------
	.section	.nv.info._Z29calculate_cos_alpha_and_tempcPfS_S_S_S_S_f,"",@"SHT_CUDA_INFO"
	.sectionflags	@""
	.align	4


	//----- nvinfo : EIATTR_CUDA_API_VERSION
	.align		4
        /*0000*/ 	.byte	0x04, 0x37
        /*0002*/ 	.short	(.L_93 - .L_92)
.L_92:
        /*0004*/ 	.word	0x00000082


	//----- nvinfo : EIATTR_KPARAM_INFO
	.align		4
.L_93:
        /*0008*/ 	.byte	0x04, 0x17
        /*000a*/ 	.short	(.L_95 - .L_94)
.L_94:
        /*000c*/ 	.word	0x00000000
        /*0010*/ 	.short	0x0006
        /*0012*/ 	.short	0x0030
        /*0014*/ 	.byte	0x00, 0xf0, 0x11, 0x00


	//----- nvinfo : EIATTR_KPARAM_INFO
	.align		4
.L_95:
        /*0018*/ 	.byte	0x04, 0x17
        /*001a*/ 	.short	(.L_97 - .L_96)
.L_96:
        /*001c*/ 	.word	0x00000000
        /*0020*/ 	.short	0x0005
        /*0022*/ 	.short	0x0028
        /*0024*/ 	.byte	0x00, 0xf5, 0x21, 0x00


	//----- nvinfo : EIATTR_KPARAM_INFO
	.align		4
.L_97:
        /*0028*/ 	.byte	0x04, 0x17
        /*002a*/ 	.short	(.L_99 - .L_98)
.L_98:
        /*002c*/ 	.word	0x00000000
        /*0030*/ 	.short	0x0004
        /*0032*/ 	.short	0x0020
        /*0034*/ 	.byte	0x00, 0xf5, 0x21, 0x00


	//----- nvinfo : EIATTR_KPARAM_INFO
	.align		4
.L_99:
        /*0038*/ 	.byte	0x04, 0x17
        /*003a*/ 	.short	(.L_101 - .L_100)
.L_100:
        /*003c*/ 	.word	0x00000000
        /*0040*/ 	.short	0x0003
        /*0042*/ 	.short	0x0018
        /*0044*/ 	.byte	0x00, 0xf5, 0x21, 0x00


	//----- nvinfo : EIATTR_KPARAM_INFO
	.align		4
.L_101:
        /*0048*/ 	.byte	0x04, 0x17
        /*004a*/ 	.short	(.L_103 - .L_102)
.L_102:
        /*004c*/ 	.word	0x00000000
        /*0050*/ 	.short	0x0002
        /*0052*/ 	.short	0x0010
        /*0054*/ 	.byte	0x00, 0xf5, 0x21, 0x00


	//----- nvinfo : EIATTR_KPARAM_INFO
	.align		4
.L_103:
        /*0058*/ 	.byte	0x04, 0x17
        /*005a*/ 	.short	(.L_105 - .L_104)
.L_104:
        /*005c*/ 	.word	0x00000000
        /*0060*/ 	.short	0x0001
        /*0062*/ 	.short	0x0008
        /*0064*/ 	.byte	0x00, 0xf5, 0x21, 0x00


	//----- nvinfo : EIATTR_KPARAM_INFO
	.align		4
.L_105:
        /*0068*/ 	.byte	0x04, 0x17
        /*006a*/ 	.short	(.L_107 - .L_106)
.L_106:
        /*006c*/ 	.word	0x00000000
        /*0070*/ 	.short	0x0000
        /*0072*/ 	.short	0x0000
        /*0074*/ 	.byte	0x00, 0xf5, 0x21, 0x00


	//----- nvinfo : EIATTR_SPARSE_MMA_MASK
	.align		4
.L_107:
        /*0078*/ 	.byte	0x03, 0x50
        /*007a*/ 	.short	0x0000


	//----- nvinfo : EIATTR_MAXREG_COUNT
	.align		4
        /*007c*/ 	.byte	0x03, 0x1b
        /*007e*/ 	.short	0x00ff


	//----- nvinfo : EIATTR_MERCURY_ISA_VERSION
	.align		4
        /*0080*/ 	.byte	0x03, 0x5f
        /*0082*/ 	.short	0x0101


	//----- nvinfo : EIATTR_VRC_CTA_INIT_COUNT
	.align		4
        /*0084*/ 	.byte	0x02, 0x4a
	.zero		1
	.zero		1


	//----- nvinfo : EIATTR_EXIT_INSTR_OFFSETS
	.align		4
        /*0088*/ 	.byte	0x04, 0x1c
        /*008a*/ 	.short	(.L_109 - .L_108)


	//   ....[0]....
.L_108:
        /*008c*/ 	.word	0x00000770


	//----- nvinfo : EIATTR_CRS_STACK_SIZE
	.align		4
.L_109:
        /*0090*/ 	.byte	0x04, 0x1e
        /*0092*/ 	.short	(.L_111 - .L_110)
.L_110:
        /*0094*/ 	.word	0x00000000


	//----- nvinfo : EIATTR_CBANK_PARAM_SIZE
	.align		4
.L_111:
        /*0098*/ 	.byte	0x03, 0x19
        /*009a*/ 	.short	0x0034


	//----- nvinfo : EIATTR_PARAM_CBANK
	.align		4
        /*009c*/ 	.byte	0x04, 0x0a
        /*009e*/ 	.short	(.L_113 - .L_112)
	.align		4
.L_112:
        /*00a0*/ 	.word	index@(.nv.constant0._Z29calculate_cos_alpha_and_tempcPfS_S_S_S_S_f)
        /*00a4*/ 	.short	0x0380
        /*00a6*/ 	.short	0x0034


	//----- nvinfo : EIATTR_SW_WAR
	.align		4
.L_113:
        /*00a8*/ 	.byte	0x04, 0x36
        /*00aa*/ 	.short	(.L_115 - .L_114)
.L_114:
        /*00ac*/ 	.word	0x00000008
.L_115:


//--------------------- .nv.info._Z17init_image_kernelPf --------------------------
	.section	.nv.info._Z17init_image_kernelPf,"",@"SHT_CUDA_INFO"
	.sectionflags	@""
	.align	4


	//----- nvinfo : EIATTR_CUDA_API_VERSION
	.align		4
        /*0000*/ 	.byte	0x04, 0x37
        /*0002*/ 	.short	(.L_117 - .L_116)
.L_116:
        /*0004*/ 	.word	0x00000082


	//----- nvinfo : EIATTR_KPARAM_INFO
	.align		4
.L_117:
        /*0008*/ 	.byte	0x04, 0x17
        /*000a*/ 	.short	(.L_119 - .L_118)
.L_118:
        /*000c*/ 	.word	0x00000000
        /*0010*/ 	.short	0x0000
        /*0012*/ 	.short	0x0000
        /*0014*/ 	.byte	0x00, 0xf5, 0x21, 0x00


	//----- nvinfo : EIATTR_SPARSE_MMA_MASK
	.align		4
.L_119:
        /*0018*/ 	.byte	0x03, 0x50
        /*001a*/ 	.short	0x0000


	//----- nvinfo : EIATTR_MAXREG_COUNT
	.align		4
        /*001c*/ 	.byte	0x03, 0x1b
        /*001e*/ 	.short	0x00ff


	//----- nvinfo : EIATTR_MERCURY_ISA_VERSION
	.align		4
        /*0020*/ 	.byte	0x03, 0x5f
        /*0022*/ 	.short	0x0101


	//----- nvinfo : EIATTR_VRC_CTA_INIT_COUNT
	.align		4
        /*0024*/ 	.byte	0x02, 0x4a
	.zero		1
	.zero		1


	//----- nvinfo : EIATTR_EXIT_INSTR_OFFSETS
	.align		4
        /*0028*/ 	.byte	0x04, 0x1c
        /*002a*/ 	.short	(.L_121 - .L_120)


	//   ....[0]....
.L_120:
        /*002c*/ 	.word	0x00000110


	//----- nvinfo : EIATTR_CBANK_PARAM_SIZE
	.align		4
.L_121:
        /*0030*/ 	.byte	0x03, 0x19
        /*0032*/ 	.short	0x0008


	//----- nvinfo : EIATTR_PARAM_CBANK
	.align		4
        /*0034*/ 	.byte	0x04, 0x0a
        /*0036*/ 	.short	(.L_123 - .L_122)
	.align		4
.L_122:
        /*0038*/ 	.word	index@(.nv.constant0._Z17init_image_kernelPf)
        /*003c*/ 	.short	0x0380
        /*003e*/ 	.short	0x0008


	//----- nvinfo : EIATTR_SW_WAR
	.align		4
.L_123:
        /*0040*/ 	.byte	0x04, 0x36
        /*0042*/ 	.short	(.L_125 - .L_124)
.L_124:
        /*0044*/ 	.word	0x00000008
.L_125:


//--------------------- .nv.callgraph             --------------------------
	.section	.nv.callgraph,"",@"SHT_CUDA_CALLGRAPH"
	.align	4
	.sectionentsize	8
	.align		4
        /*0000*/ 	.word	0x00000000
	.align		4
        /*0004*/ 	.word	0xffffffff
	.align		4
        /*0008*/ 	.word	0x00000000
	.align		4
        /*000c*/ 	.word	0xfffffffe
	.align		4
        /*0010*/ 	.word	0x00000000
	.align		4
        /*0014*/ 	.word	0xfffffffd
	.align		4
        /*0018*/ 	.word	0x00000000
	.align		4
        /*001c*/ 	.word	0xfffffffc


//--------------------- .text._Z29backprojection_2d_kernel_fastPfS_PjS_ii --------------------------
	.section	.text._Z29backprojection_2d_kernel_fastPfS_PjS_ii,"ax",@progbits
	.align	128
        .global         _Z29backprojection_2d_kernel_fastPfS_PjS_ii
        .type           _Z29backprojection_2d_kernel_fastPfS_PjS_ii,@function
        .size           _Z29backprojection_2d_kernel_fastPfS_PjS_ii,(.L_x_73 - _Z29backprojection_2d_kernel_fastPfS_PjS_ii)
        .other          _Z29backprojection_2d_kernel_fastPfS_PjS_ii,@"STO_CUDA_ENTRY STV_DEFAULT"
_Z29backprojection_2d_kernel_fastPfS_PjS_ii:
.text._Z29backprojection_2d_kernel_fastPfS_PjS_ii:
[----:B------:R-:W-:Y:S01]  /*0000*/  LDC R1, c[0x0][0x37c] ;  /* 0x0000df00ff017b82 */ /* 0x000fe20000000800 */
[----:B------:R-:W0:Y:S07]  /*0010*/  LDCU UR16, c[0x0][0x3a0] ;  /* 0x00007400ff1077ac */ /* 0x000e2e0008000800 */
[----:B------:R-:W-:Y:S01]  /*0020*/  S2UR UR4, SR_CTAID.X ;  /* 0x00000000000479c3 */ /* 0x000fe20000002500 */
[----:B------:R-:W1:Y:S01]  /*0030*/  LDCU UR8, c[0x0][0x370] ;  /* 0x00006e00ff0877ac */ /* 0x000e620008000800 */
[----:B------:R-:W-:-:S06]  /*0040*/  UMOV UR5, URZ ;  /* 0x000000ff00057c82 */ /* 0x000fcc0008000000 */
[----:B------:R-:W1:Y:S01]  /*0050*/  S2UR UR6, SR_CTAID.Y ;  /* 0x00000000000679c3 */ /* 0x000e620000002600 */
[----:B0-----:R-:W-:Y:S01]  /*0060*/  ISETP.NE.AND P0, PT, RZ, UR16, PT ;  /* 0x00000010ff007c0c */ /* 0x001fe2000bf05270 */
[----:B-1----:R-:W-:-:S12]  /*0070*/  UIMAD.WIDE.U32 UR6, UR6, UR8, UR4 ;  /* 0x00000008060672a5 */ /* 0x002fd8000f8e0004 */
[----:B------:R-:W-:Y:S05]  /*0080*/  @!P0 EXIT ;  /* 0x000000000000894d */ /* 0x000fea0003800000 */
[----:B------:R-:W0:Y:S01]  /*0090*/  S2R R0, SR_TID.X ;  /* 0x0000000000007919 */ /* 0x000e220000002100 */
[----:B------:R-:W1:Y:S01]  /*00a0*/  LDCU UR9, c[0x0][0x374] ;  /* 0x00006e80ff0977ac */ /* 0x000e620008000800 */
[----:B------:R-:W-:Y:S02]  /*00b0*/  IMAD.U32 R4, RZ, RZ, UR6 ;  /* 0x00000006ff047e24 */ /* 0x000fe4000f8e00ff */
[----:B------:R-:W-:Y:S01]  /*00c0*/  IMAD.U32 R5, RZ, RZ, UR7 ;  /* 0x00000007ff057e24 */ /* 0x000fe2000f8e00ff */
[----:B------:R-:W2:Y:S01]  /*00d0*/  LDCU.64 UR4, c[0x0][0x380] ;  /* 0x00007000ff0477ac */ /* 0x000ea20008000a00 */
[----:B------:R-:W3:Y:S01]  /*00e0*/  LDCU.64 UR22, c[0x0][0x358] ;  /* 0x00006b00ff1677ac */ /* 0x000ee20008000a00 */
[----:B------:R-:W-:Y:S01]  /*00f0*/  UISETP.GE.U32.AND UP0, UPT, UR16, 0x8, UPT ;  /* 0x000000081000788c */ /* 0x000fe2000bf06070 */
[----:B0-----:R-:W-:-:S04]  /*0100*/  IMAD.WIDE.U32 R2, R0, UR8, RZ ;  /* 0x0000000800027c25 */ /* 0x001fc8000f8e00ff */
[----:B-1----:R-:W-:Y:S02]  /*0110*/  IMAD R3, R3, UR9, RZ ;  /* 0x0000000903037c24 */ /* 0x002fe4000f8e02ff */
[----:B------:R-:W-:Y:S01]  /*0120*/  IMAD.WIDE.U32 R4, R2, UR9, R4 ;  /* 0x0000000902047c25 */ /* 0x000fe2000f8e0004 */
[----:B------:R-:W-:-:S04]  /*0130*/  UIMAD.WIDE.U32 UR8, UR9, UR8, URZ ;  /* 0x00000008090872a5 */ /* 0x000fc8000f8e00ff */
[----:B------:R-:W-:Y:S02]  /*0140*/  IADD3 R3, PT, PT, R5, R3, RZ ;  /* 0x0000000305037210 */ /* 0x000fe40007ffe0ff */
[----:B--2---:R-:W-:Y:S01]  /*0150*/  LEA R14, P0, R4, UR4, 0x2 ;  /* 0x00000004040e7c11 */ /* 0x004fe2000f8010ff */
[----:B------:R-:W-:-:S03]  /*0160*/  UMOV UR4, URZ ;  /* 0x000000ff00047c82 */ /* 0x000fc60008000000 */
[----:B------:R-:W-:Y:S01]  /*0170*/  LEA.HI.X R15, R4, UR5, R3, 0x2, P0 ;  /* 0x00000005040f7c11 */ /* 0x000fe200080f1403 */
[----:B------:R-:W-:-:S04]  /*0180*/  UMOV UR5, URZ ;  /* 0x000000ff00057c82 */ /* 0x000fc80008000000 */
[----:B---3--:R0:W5:Y:S01]  /*0190*/  LDG.E R23, desc[UR22][R14.64] ;  /* 0x000000160e177981 */ /* 0x008162000c1e1900 */
[----:B------:R-:W-:Y:S05]  /*01a0*/  BRA.U !UP0, `(.L_x_0) ;  /* 0x0000001108007547 */ /* 0x000fea000b800000 */
[----:B------:R-:W1:Y:S01]  /*01b0*/  LDCU UR36, c[0x0][0x3a4] ;  /* 0x00007480ff2477ac */ /* 0x000e620008000800 */
[----:B------:R-:W-:Y:S01]  /*01c0*/  IMAD.WIDE.U32 R2, R0, UR16, RZ ;  /* 0x0000001000027c25 */ /* 0x000fe2000f8e00ff */
[----:B------:R-:W-:Y:S02]  /*01d0*/  USHF.R.S32.HI UR18, URZ, 0x1f, UR16 ;  /* 0x0000001fff127899 */ /* 0x000fe40008011410 */
[C---:B------:R-:W-:Y:S01]  /*01e0*/  IADD3 R9, P2, PT, R2.reuse, 0x3, RZ ;  /* 0x0000000302097810 */ /* 0x040fe20007f5e0ff */
[----:B------:R-:W2:Y:S01]  /*01f0*/  LDCU.128 UR12, c[0x0][0x390] ;  /* 0x00007200ff0c77ac */ /* 0x000ea20008000c00 */
[----:B------:R-:W-:Y:S02]  /*0200*/  IADD3 R8, P3, PT, R2, 0x4, RZ ;  /* 0x0000000402087810 */ /* 0x000fe40007f7e0ff */
[----:B------:R-:W-:Y:S01]  /*0210*/  IMAD R5, R0, UR18, RZ ;  /* 0x0000001200057c24 */ /* 0x000fe2000f8e02ff */
[C---:B------:R-:W-:Y:S01]  /*0220*/  IADD3 R18, P1, PT, R2.reuse, 0x2, RZ ;  /* 0x0000000202127810 */ /* 0x040fe20007f3e0ff */
[----:B------:R-:W3:Y:S01]  /*0230*/  LDCU.64 UR30, c[0x0][0x390] ;  /* 0x00007200ff1e77ac */ /* 0x000ee20008000a00 */
[C---:B------:R-:W-:Y:S01]  /*0240*/  IADD3 R10, P4, PT, R2.reuse, 0x5, RZ ;  /* 0x00000005020a7810 */ /* 0x040fe20007f9e0ff */
[----:B------:R-:W-:Y:S01]  /*0250*/  IMAD.IADD R4, R3, 0x1, R5 ;  /* 0x0000000103047824 */ /* 0x000fe200078e0205 */
[C---:B------:R-:W-:Y:S01]  /*0260*/  IADD3 R12, P5, PT, R2.reuse, 0x6, RZ ;  /* 0x00000006020c7810 */ /* 0x040fe20007fbe0ff */
[----:B------:R-:W-:Y:S01]  /*0270*/  ULOP3.LUT UR4, UR16, 0xfffffff8, URZ, 0xc0, !UPT ;  /* 0xfffffff810047892 */ /* 0x000fe2000f8ec0ff */
[----:B------:R-:W-:Y:S01]  /*0280*/  IADD3 R16, P6, PT, R2, 0x7, RZ ;  /* 0x0000000702107810 */ /* 0x000fe20007fde0ff */
[----:B-1----:R-:W-:-:S02]  /*0290*/  USHF.R.S32.HI UR5, URZ, 0x1f, UR36 ;  /* 0x0000001fff057899 */ /* 0x002fc40008011424 */
[----:B------:R-:W-:Y:S01]  /*02a0*/  IMAD R3, R4, UR36, RZ ;  /* 0x0000002404037c24 */ /* 0x000fe2000f8e02ff */
[----:B------:R-:W-:Y:S01]  /*02b0*/  UIMAD UR19, UR9, 0xc, URZ ;  /* 0x0000000c091378a4 */ /* 0x000fe2000f8e02ff */
[C---:B------:R-:W-:Y:S01]  /*02c0*/  IMAD.WIDE.U32 R6, R2.reuse, UR36, RZ ;  /* 0x0000002402067c25 */ /* 0x040fe2000f8e00ff */
[----:B------:R-:W-:Y:S02]  /*02d0*/  UIMAD UR20, UR9, 0x14, URZ ;  /* 0x00000014091478a4 */ /* 0x000fe4000f8e02ff */
[----:B------:R-:W-:Y:S01]  /*02e0*/  USHF.L.U64.HI UR38, UR6, 0x2, UR7 ;  /* 0x0000000206267899 */ /* 0x000fe20008010207 */
[----:B------:R-:W-:Y:S01]  /*02f0*/  IMAD R13, R2, UR5, R3 ;  /* 0x00000005020d7c24 */ /* 0x000fe2000f8e0203 */
[----:B------:R-:W-:Y:S01]  /*0300*/  IADD3 R3, P0, PT, R6, UR36, RZ ;  /* 0x0000002406037c10 */ /* 0x000fe2000ff1e0ff */
[--C-:B------:R-:W-:Y:S01]  /*0310*/  IMAD.X R5, RZ, RZ, R4.reuse, P3 ;  /* 0x000000ffff057224 */ /* 0x100fe200018e0604 */
[----:B------:R-:W-:Y:S01]  /*0320*/  MOV R0, R6 ;  /* 0x0000000600007202 */ /* 0x000fe20000000f00 */
[--C-:B------:R-:W-:Y:S01]  /*0330*/  IMAD.X R6, RZ, RZ, R4.reuse, P2 ;  /* 0x000000ffff067224 */ /* 0x100fe200010e0604 */
[----:B------:R-:W-:Y:S01]  /*0340*/  IADD3 R2, PT, PT, R7, R13, RZ ;  /* 0x0000000d07027210 */ /* 0x000fe20007ffe0ff */
[----:B------:R-:W-:Y:S01]  /*0350*/  IMAD.X R11, RZ, RZ, R4, P1 ;  /* 0x000000ffff0b7224 */ /* 0x000fe200008e0604 */
[----:B--2---:R-:W-:Y:S01]  /*0360*/  UIMAD.WIDE.U32 UR28, UR8, 0xc, UR12 ;  /* 0x0000000c081c78a5 */ /* 0x004fe2000f8e000c */
[----:B------:R-:W-:Y:S01]  /*0370*/  IMAD R6, R6, UR36, RZ ;  /* 0x0000002406067c24 */ /* 0x000fe2000f8e02ff */
[----:B------:R-:W-:Y:S01]  /*0380*/  UIMAD.WIDE.U32 UR12, UR8, 0x14, UR12 ;  /* 0x00000014080c78a5 */ /* 0x000fe2000f8e000c */
[----:B------:R-:W-:Y:S01]  /*0390*/  IMAD R13, R5, UR36, RZ ;  /* 0x00000024050d7c24 */ /* 0x000fe2000f8e02ff */
[----:B---3--:R-:W-:Y:S01]  /*03a0*/  ULEA URZ, UP0, UR8, UR30, 0x4 ;  /* 0x0000001e08ff7291 */ /* 0x008fe2000f8020ff */
[----:B------:R-:W-:Y:S01]  /*03b0*/  IMAD R11, R11, UR36, RZ ;  /* 0x000000240b0b7c24 */ /* 0x000fe2000f8e02ff */
[----:B------:R-:W-:Y:S01]  /*03c0*/  UIMAD.WIDE.U32 UR26, UR8, 0xc, UR14 ;  /* 0x0000000c081a78a5 */ /* 0x000fe2000f8e000e */
[C---:B------:R-:W-:Y:S01]  /*03d0*/  IMAD R5, R9.reuse, UR5, R6 ;  /* 0x0000000509057c24 */ /* 0x040fe2000f8e0206 */
[----:B------:R-:W-:Y:S01]  /*03e0*/  UIMAD.WIDE.U32 UR10, UR8, 0x14, UR14 ;  /* 0x00000014080a78a5 */ /* 0x000fe2000f8e000e */
[----:B------:R-:W-:Y:S01]  /*03f0*/  IMAD.WIDE.U32 R6, R9, UR36, RZ ;  /* 0x0000002409067c25 */ /* 0x000fe2000f8e00ff */
[----:B------:R-:W-:Y:S01]  /*0400*/  USHF.L.U32 UR37, UR6, 0x2, URZ ;  /* 0x0000000206257899 */ /* 0x000fe200080006ff */
[----:B------:R-:W1:Y:S02]  /*0410*/  LDCU.64 UR32, c[0x0][0x388] ;  /* 0x00007100ff2077ac */ /* 0x000e640008000a00 */
[----:B------:R-:W-:Y:S01]  /*0420*/  IMAD R13, R8, UR5, R13 ;  /* 0x00000005080d7c24 */ /* 0x000fe2000f8e020d */
[----:B------:R-:W-:Y:S01]  /*0430*/  IADD3 R5, PT, PT, R7, R5, RZ ;  /* 0x0000000507057210 */ /* 0x000fe20007ffe0ff */
[----:B------:R-:W-:Y:S01]  /*0440*/  IMAD R11, R18, UR5, R11 ;  /* 0x00000005120b7c24 */ /* 0x000fe2000f8e020b */
[----:B------:R-:W2:Y:S01]  /*0450*/  LDCU.64 UR34, c[0x0][0x398] ;  /* 0x00007300ff2277ac */ /* 0x000ea20008000a00 */
[----:B------:R-:W-:Y:S01]  /*0460*/  IMAD.WIDE.U32 R8, R8, UR36, RZ ;  /* 0x0000002408087c25 */ /* 0x000fe2000f8e00ff */
[----:B------:R-:W-:-:S03]  /*0470*/  UIADD3 UR19, UPT, UPT, UR19, UR29, URZ ;  /* 0x0000001d13137290 */ /* 0x000fc6000fffe0ff */
[----:B------:R-:W-:Y:S01]  /*0480*/  IMAD.WIDE.U32 R18, R18, UR36, RZ ;  /* 0x0000002412127c25 */ /* 0x000fe2000f8e00ff */
[----:B------:R-:W-:Y:S02]  /*0490*/  ULEA.HI.X UR39, UR8, UR31, UR9, 0x4, UP0 ;  /* 0x0000001f08277291 */ /* 0x000fe400080f2409 */
[----:B------:R-:W-:Y:S01]  /*04a0*/  UIADD3 UR20, UPT, UPT, UR20, UR13, URZ ;  /* 0x0000000d14147290 */ /* 0x000fe2000fffe0ff */
[----:B------:R-:W-:Y:S01]  /*04b0*/  IMAD.IADD R7, R9, 0x1, R13 ;  /* 0x0000000109077824 */ /* 0x000fe200078e020d */
[----:B------:R-:W-:Y:S01]  /*04c0*/  IADD3.X R9, PT, PT, RZ, R4, RZ, P5, !PT ;  /* 0x00000004ff097210 */ /* 0x000fe20002ffe4ff */
[----:B------:R-:W-:Y:S01]  /*04d0*/  IMAD.IADD R21, R19, 0x1, R11 ;  /* 0x0000000113157824 */ /* 0x000fe200078e020b */
[----:B------:R-:W-:Y:S01]  /*04e0*/  UMOV UR21, UR4 ;  /* 0x0000000400157c82 */ /* 0x000fe20008000000 */
[--C-:B------:R-:W-:Y:S02]  /*04f0*/  IMAD.X R11, RZ, RZ, R4.reuse, P4 ;  /* 0x000000ffff0b7224 */ /* 0x100fe400020e0604 */
[----:B------:R-:W-:-:S02]  /*0500*/  IMAD.X R4, RZ, RZ, R4, P6 ;  /* 0x000000ffff047224 */ /* 0x000fc400030e0604 */
[----:B------:R-:W-:Y:S02]  /*0510*/  IMAD R11, R11, UR36, RZ ;  /* 0x000000240b0b7c24 */ /* 0x000fe4000f8e02ff */
[----:B------:R-:W-:Y:S02]  /*0520*/  IMAD R13, R9, UR36, RZ ;  /* 0x00000024090d7c24 */ /* 0x000fe4000f8e02ff */
[----:B------:R-:W-:Y:S01]  /*0530*/  IMAD R17, R4, UR36, RZ ;  /* 0x0000002404117c24 */ /* 0x000fe2000f8e02ff */
[----:B------:R-:W-:Y:S01]  /*0540*/  IADD3.X R4, PT, PT, R2, UR5, RZ, P0, !PT ;  /* 0x0000000502047c10 */ /* 0x000fe200087fe4ff */
[----:B------:R-:W-:Y:S02]  /*0550*/  IMAD R9, R10, UR5, R11 ;  /* 0x000000050a097c24 */ /* 0x000fe4000f8e020b */
[----:B------:R-:W-:Y:S02]  /*0560*/  IMAD R19, R12, UR5, R13 ;  /* 0x000000050c137c24 */ /* 0x000fe4000f8e020d */
[----:B------:R-:W-:-:S04]  /*0570*/  IMAD.WIDE.U32 R10, R10, UR36, RZ ;  /* 0x000000240a0a7c25 */ /* 0x000fc8000f8e00ff */
[----:B------:R-:W-:-:S04]  /*0580*/  IMAD.WIDE.U32 R12, R12, UR36, RZ ;  /* 0x000000240c0c7c25 */ /* 0x000fc8000f8e00ff */
[C---:B------:R-:W-:Y:S01]  /*0590*/  IMAD R25, R16.reuse, UR5, R17 ;  /* 0x0000000510197c24 */ /* 0x040fe2000f8e0211 */
[----:B------:R-:W-:Y:S01]  /*05a0*/  UMOV UR5, UR18 ;  /* 0x0000001200057c82 */ /* 0x000fe20008000000 */
[----:B------:R-:W-:-:S04]  /*05b0*/  IMAD.WIDE.U32 R16, R16, UR36, RZ ;  /* 0x0000002410107c25 */ /* 0x000fc8000f8e00ff */
[----:B------:R-:W-:Y:S01]  /*05c0*/  IMAD.IADD R9, R11, 0x1, R9 ;  /* 0x000000010b097824 */ /* 0x000fe200078e0209 */
[----:B------:R-:W-:Y:S01]  /*05d0*/  IADD3 R11, PT, PT, R13, R19, RZ ;  /* 0x000000130d0b7210 */ /* 0x000fe20007ffe0ff */
[----:B------:R-:W-:Y:S02]  /*05e0*/  IMAD.MOV.U32 R22, RZ, RZ, R18 ;  /* 0x000000ffff167224 */ /* 0x000fe400078e0012 */
[----:B------:R-:W-:Y:S02]  /*05f0*/  IMAD.MOV.U32 R20, RZ, RZ, R16 ;  /* 0x000000ffff147224 */ /* 0x000fe400078e0010 */
[----:B-12---:R-:W-:-:S07]  /*0600*/  IMAD.IADD R13, R17, 0x1, R25 ;  /* 0x00000001110d7824 */ /* 0x006fce00078e0219 */
.L_x_1:
[----:B------:R-:W-:-:S04]  /*0610*/  UIADD3 UR16, UP0, UPT, UR37, UR30, URZ ;  /* 0x0000001e25107290 */ /* 0x000fc8000ff1e0ff */
[----:B------:R-:W-:Y:S02]  /*0620*/  UIADD3.X UR17, UPT, UPT, UR38, UR31, URZ, UP0, !UPT ;  /* 0x0000001f26117290 */ /* 0x000fe400087fe4ff */
[----:B------:R-:W-:-:S04]  /*0630*/  MOV R24, UR16 ;  /* 0x0000001000187c02 */ /* 0x000fc80008000f00 */
[----:B------:R-:W-:-:S05]  /*0640*/  IMAD.U32 R25, RZ, RZ, UR17 ;  /* 0x00000011ff197e24 */ /* 0x000fca000f8e00ff */
[----:B------:R-:W2:Y:S01]  /*0650*/  LDG.E R24, desc[UR22][R24.64] ;  /* 0x0000001618187981 */ /* 0x000ea2000c1e1900 */
[----:B------:R-:W-:-:S04]  /*0660*/  UIADD3 UR14, UP0, UPT, UR37, UR34, URZ ;  /* 0x00000022250e7290 */ /* 0x000fc8000ff1e0ff */
[----:B------:R-:W-:Y:S02]  /*0670*/  UIADD3.X UR15, UPT, UPT, UR38, UR35, URZ, UP0, !UPT ;  /* 0x00000023260f7290 */ /* 0x000fe400087fe4ff */
[----:B------:R-:W-:Y:S02]  /*0680*/  IMAD.U32 R16, RZ, RZ, UR14 ;  /* 0x0000000eff107e24 */ /* 0x000fe4000f8e00ff */
[----:B--2---:R-:W-:-:S05]  /*0690*/  VIADD R17, R24, 0xffffffff ;  /* 0xffffffff18117836 */ /* 0x004fca0000000000 */
[----:B------:R-:W-:Y:S01]  /*06a0*/  IADD3 R19, P0, PT, R17, R0, RZ ;  /* 0x0000000011137210 */ /* 0x000fe20007f1e0ff */
[----:B------:R-:W-:-:S03]  /*06b0*/  IMAD.U32 R17, RZ, RZ, UR15 ;  /* 0x0000000fff117e24 */ /* 0x000fc6000f8e00ff */
[----:B------:R-:W-:Y:S02]  /*06c0*/  IADD3.X R26, PT, PT, RZ, R2, RZ, P0, !PT ;  /* 0x00000002ff1a7210 */ /* 0x000fe400007fe4ff */
[C---:B------:R-:W-:Y:S01]  /*06d0*/  LEA R18, P0, R19.reuse, UR32, 0x2 ;  /* 0x0000002013127c11 */ /* 0x040fe2000f8010ff */
[----:B------:R-:W2:Y:S03]  /*06e0*/  LDG.E R16, desc[UR22][R16.64] ;  /* 0x0000001610107981 */ /* 0x000ea6000c1e1900 */
[----:B------:R-:W-:-:S05]  /*06f0*/  LEA.HI.X R19, R19, UR33, R26, 0x2, P0 ;  /* 0x0000002113137c11 */ /* 0x000fca00080f141a */
[----:B------:R-:W2:Y:S01]  /*0700*/  LDG.E R18, desc[UR22][R18.64] ;  /* 0x0000001612127981 */ /* 0x000ea2000c1e1900 */
[----:B------:R-:W-:Y:S02]  /*0710*/  USHF.L.U32 UR24, UR8, 0x2, URZ ;  /* 0x0000000208187899 */ /* 0x000fe400080006ff */
[----:B------:R-:W-:Y:S02]  /*0720*/  USHF.L.U64.HI UR25, UR8, 0x2, UR9 ;  /* 0x0000000208197899 */ /* 0x000fe40008010209 */
[----:B------:R-:W-:-:S04]  /*0730*/  UIADD3 UR40, UP0, UPT, UR24, UR16, URZ ;  /* 0x0000001018287290 */ /* 0x000fc8000ff1e0ff */
[----:B------:R-:W-:Y:S02]  /*0740*/  UIADD3.X UR41, UPT, UPT, UR25, UR17, URZ, UP0, !UPT ;  /* 0x0000001119297290 */ /* 0x000fe400087fe4ff */
[----:B------:R-:W-:-:S04]  /*0750*/  MOV R24, UR40 ;  /* 0x0000002800187c02 */ /* 0x000fc80008000f00 */
[----:B------:R-:W-:Y:S02]  /*0760*/  IMAD.U32 R25, RZ, RZ, UR41 ;  /* 0x00000029ff197e24 */ /* 0x000fe4000f8e00ff */
[----:B-12--5:R-:W-:-:S05]  /*0770*/  FFMA R23, R18, R16, R23 ;  /* 0x0000001012177223 */ /* 0x026fca0000000017 */
[----:B------:R1:W-:Y:S04]  /*0780*/  STG.E desc[UR22][R14.64], R23 ;  /* 0x000000170e007986 */ /* 0x0003e8000c101916 */
[----:B------:R-:W2:Y:S01]  /*0790*/  LDG.E R24, desc[UR22][R24.64] ;  /* 0x0000001618187981 */ /* 0x000ea2000c1e1900 */
[----:B------:R-:W-:-:S04]  /*07a0*/  UIADD3 UR24, UP0, UPT, UR24, UR14, URZ ;  /* 0x0000000e18187290 */ /* 0x000fc8000ff1e0ff */
[----:B------:R-:W-:-:S06]  /*07b0*/  UIADD3.X UR25, UPT, UPT, UR25, UR15, URZ, UP0, !UPT ;  /* 0x0000000f19197290 */ /* 0x000fcc00087fe4ff */
[----:B------:R-:W-:Y:S02]  /*07c0*/  IMAD.U32 R17, RZ, RZ, UR25 ;  /* 0x00000019ff117e24 */ /* 0x000fe4000f8e00ff */
[----:B--2---:R-:W-:-:S05]  /*07d0*/  VIADD R16, R24, 0xffffffff ;  /* 0xffffffff18107836 */ /* 0x004fca0000000000 */
[----:B------:R-:W-:-:S04]  /*07e0*/  IADD3 R19, P0, PT, R16, R3, RZ ;  /* 0x0000000310137210 */ /* 0x000fc80007f1e0ff */
[----:B------:R-:W-:Y:S02]  /*07f0*/  IADD3.X R26, PT, PT, RZ, R4, RZ, P0, !PT ;  /* 0x00000004ff1a7210 */ /* 0x000fe400007fe4ff */
[----:B------:R-:W-:Y:S01]  /*0800*/  LEA R18, P0, R19, UR32, 0x2 ;  /* 0x0000002013127c11 */ /* 0x000fe2000f8010ff */
[----:B------:R-:W-:-:S03]  /*0810*/  IMAD.U32 R16, RZ, RZ, UR24 ;  /* 0x00000018ff107e24 */ /* 0x000fc6000f8e00ff */
[----:B------:R-:W-:-:S03]  /*0820*/  LEA.HI.X R19, R19, UR33, R26, 0x2, P0 ;  /* 0x0000002113137c11 */ /* 0x000fc600080f141a */
[----:B------:R-:W1:Y:S04]  /*0830*/  LDG.E R16, desc[UR22][R16.64] ;  /* 0x0000001610107981 */ /* 0x000e68000c1e1900 */
[----:B------:R-:W1:Y:S01]  /*0840*/  LDG.E R18, desc[UR22][R18.64] ;  /* 0x0000001612127981 */ /* 0x000e62000c1e1900 */
[----:B------:R-:W-:Y:S02]  /*0850*/  USHF.L.U32 UR24, UR8, 0x3, URZ ;  /* 0x0000000308187899 */ /* 0x000fe400080006ff */
[----:B------:R-:W-:Y:S02]  /*0860*/  USHF.L.U64.HI UR25, UR8, 0x3, UR9 ;  /* 0x0000000308197899 */ /* 0x000fe40008010209 */
[----:B------:R-:W-:-:S04]  /*0870*/  UIADD3 UR40, UP0, UPT, UR24, UR16, URZ ;  /* 0x0000001018287290 */ /* 0x000fc8000ff1e0ff */
[----:B------:R-:W-:Y:S02]  /*0880*/  UIADD3.X UR41, UPT, UPT, UR25, UR17, URZ, UP0, !UPT ;  /* 0x0000001119297290 */ /* 0x000fe400087fe4ff */
[----:B------:R-:W-:-:S04]  /*0890*/  MOV R24, UR40 ;  /* 0x0000002800187c02 */ /* 0x000fc80008000f00 */
[----:B------:R-:W-:Y:S02]  /*08a0*/  IMAD.U32 R25, RZ, RZ, UR41 ;  /* 0x00000029ff197e24 */ /* 0x000fe4000f8e00ff */
[----:B-1----:R-:W-:-:S05]  /*08b0*/  FFMA R23, R18, R16, R23 ;  /* 0x0000001012177223 */ /* 0x002fca0000000017 */
[----:B------:R1:W-:Y:S04]  /*08c0*/  STG.E desc[UR22][R14.64], R23 ;  /* 0x000000170e007986 */ /* 0x0003e8000c101916 */
[----:B------:R-:W2:Y:S01]  /*08d0*/  LDG.E R24, desc[UR22][R24.64] ;  /* 0x0000001618187981 */ /* 0x000ea2000c1e1900 */
[----:B------:R-:W-:-:S04]  /*08e0*/  UIADD3 UR24, UP0, UPT, UR24, UR14, URZ ;  /* 0x0000000e18187290 */ /* 0x000fc8000ff1e0ff */
[----:B------:R-:W-:Y:S02]  /*08f0*/  UIADD3.X UR25, UPT, UPT, UR25, UR15, URZ, UP0, !UPT ;  /* 0x0000000f19197290 */ /* 0x000fe400087fe4ff */
[----:B------:R-:W-:Y:S02]  /*0900*/  IMAD.U32 R16, RZ, RZ, UR24 ;  /* 0x00000018ff107e24 */ /* 0x000fe4000f8e00ff */
[----:B--2---:R-:W-:-:S05]  /*0910*/  VIADD R17, R24, 0xffffffff ;  /* 0xffffffff18117836 */ /* 0x004fca0000000000 */
[----:B------:R-:W-:-:S04]  /*0920*/  IADD3 R19, P0, PT, R17, R22, RZ ;  /* 0x0000001611137210 */ /* 0x000fc80007f1e0ff */
[----:B------:R-:W-:Y:S02]  /*0930*/  IADD3.X R26, PT, PT, RZ, R21, RZ, P0, !PT ;  /* 0x00000015ff1a7210 */ /* 0x000fe400007fe4ff */
[----:B------:R-:W-:Y:S01]  /*0940*/  LEA R18, P0, R19, UR32, 0x2 ;  /* 0x0000002013127c11 */ /* 0x000fe2000f8010ff */
[----:B------:R-:W-:-:S03]  /*0950*/  IMAD.U32 R17, RZ, RZ, UR25 ;  /* 0x00000019ff117e24 */ /* 0x000fc6000f8e00ff */
[----:B------:R-:W-:Y:S02]  /*0960*/  LEA.HI.X R19, R19, UR33, R26, 0x2, P0 ;  /* 0x0000002113137c11 */ /* 0x000fe400080f141a */
[----:B------:R-:W1:Y:S04]  /*0970*/  LDG.E R16, desc[UR22][R16.64] ;  /* 0x0000001610107981 */ /* 0x000e68000c1e1900 */
[----:B------:R-:W1:Y:S01]  /*0980*/  LDG.E R18, desc[UR22][R18.64] ;  /* 0x0000001612127981 */ /* 0x000e62000c1e1900 */
[----:B------:R-:W-:-:S04]  /*0990*/  UIADD3 UR24, UP0, UPT, UR37, UR28, URZ ;  /* 0x0000001c25187290 */ /* 0x000fc8000ff1e0ff */
[----:B------:R-:W-:Y:S02]  /*09a0*/  UIADD3.X UR25, UPT, UPT, UR38, UR19, URZ, UP0, !UPT ;  /* 0x0000001326197290 */ /* 0x000fe400087fe4ff */
[----:B------:R-:W-:-:S04]  /*09b0*/  MOV R24, UR24 ;  /* 0x0000001800187c02 */ /* 0x000fc80008000f00 */
[----:B------:R-:W-:Y:S02]  /*09c0*/  IMAD.U32 R25, RZ, RZ, UR25 ;  /* 0x00000019ff197e24 */ /* 0x000fe4000f8e00ff */
[----:B-1----:R-:W-:-:S05]  /*09d0*/  FFMA R23, R18, R16, R23 ;  /* 0x0000001012177223 */ /* 0x002fca0000000017 */
[----:B------:R1:W-:Y:S04]  /*09e0*/  STG.E desc[UR22][R14.64], R23 ;  /* 0x000000170e007986 */ /* 0x0003e8000c101916 */
[----:B------:R-:W2:Y:S01]  /*09f0*/  LDG.E R24, desc[UR22][R24.64] ;  /* 0x0000001618187981 */ /* 0x000ea2000c1e1900 */
[----:B------:R-:W-:Y:S02]  /*0a00*/  UIMAD UR24, UR9, 0xc, URZ ;  /* 0x0000000c091878a4 */ /* 0x000fe4000f8e02ff */
[----:B------:R-:W-:Y:S02]  /*0a10*/  UIADD3 UR25, UP0, UPT, UR37, UR26, URZ ;  /* 0x0000001a25197290 */ /* 0x000fe4000ff1e0ff */
[----:B------:R-:W-:-:S04]  /*0a20*/  UIADD3 UR24, UPT, UPT, UR27, UR24, URZ ;  /* 0x000000181b187290 */ /* 0x000fc8000fffe0ff */
[----:B------:R-:W-:Y:S01]  /*0a30*/  UIADD3.X UR24, UPT, UPT, UR38, UR24, URZ, UP0, !UPT ;  /* 0x0000001826187290 */ /* 0x000fe200087fe4ff */
        /* <DEDUP_REMOVED lines=9> */
[----:B------:R-:W-:-:S04]  /*0ad0*/  ULEA UR24, UR8, UR30, 0x4 ;  /* 0x0000001e08187291 */ /* 0x000fc8000f8e20ff */
[----:B------:R-:W-:-:S04]  /*0ae0*/  UIADD3 UR24, UP0, UPT, UR37, UR24, URZ ;  /* 0x0000001825187290 */ /* 0x000fc8000ff1e0ff */
[----:B------:R-:W-:Y:S02]  /*0af0*/  UIADD3.X UR25, UPT, UPT, UR38, UR39, URZ, UP0, !UPT ;  /* 0x0000002726197290 */ /* 0x000fe400087fe4ff */
[----:B------:R-:W-:-:S04]  /*0b00*/  MOV R24, UR24 ;  /* 0x0000001800187c02 */ /* 0x000fc80008000f00 */
[----:B------:R-:W-:Y:S02]  /*0b10*/  IMAD.U32 R25, RZ, RZ, UR25 ;  /* 0x00000019ff197e24 */ /* 0x000fe4000f8e00ff */
[----:B-1----:R-:W-:-:S05]  /*0b20*/  FFMA R23, R18, R16, R23 ;  /* 0x0000001012177223 */ /* 0x002fca0000000017 */
[----:B------:R1:W-:Y:S04]  /*0b30*/  STG.E desc[UR22][R14.64], R23 ;  /* 0x000000170e007986 */ /* 0x0003e8000c101916 */
[----:B------:R-:W2:Y:S01]  /*0b40*/  LDG.E R24, desc[UR22][R24.64] ;  /* 0x0000001618187981 */ /* 0x000ea2000c1e1900 */
[----:B------:R-:W-:-:S04]  /*0b50*/  ULEA UR24, UP0, UR8, UR14, 0x4 ;  /* 0x0000000e08187291 */ /* 0x000fc8000f8020ff */
[----:B------:R-:W-:Y:S02]  /*0b60*/  ULEA.HI.X UR25, UR8, UR15, UR9, 0x4, UP0 ;  /* 0x0000000f08197291 */ /* 0x000fe400080f2409 */
[----:B------:R-:W-:-:S04]  /*0b70*/  IMAD.U32 R16, RZ, RZ, UR24 ;  /* 0x00000018ff107e24 */ /* 0x000fc8000f8e00ff */
[----:B------:R-:W-:-:S05]  /*0b80*/  IMAD.U32 R17, RZ, RZ, UR25 ;  /* 0x00000019ff117e24 */ /* 0x000fca000f8e00ff */
[----:B------:R-:W1:Y:S01]  /*0b90*/  LDG.E R16, desc[UR22][R16.64] ;  /* 0x0000001610107981 */ /* 0x000e62000c1e1900 */
[----:B--2---:R-:W-:-:S05]  /*0ba0*/  VIADD R27, R24, 0xffffffff ;  /* 0xffffffff181b7836 */ /* 0x004fca0000000000 */
[----:B------:R-:W-:-:S04]  /*0bb0*/  IADD3 R27, P0, PT, R27, R8, RZ ;  /* 0x000000081b1b7210 */ /* 0x000fc80007f1e0ff */
[----:B------:R-:W-:Y:S02]  /*0bc0*/  IADD3.X R26, PT, PT, RZ, R7, RZ, P0, !PT ;  /* 0x00000007ff1a7210 */ /* 0x000fe400007fe4ff */
[----:B------:R-:W-:-:S04]  /*0bd0*/  LEA R18, P0, R27, UR32, 0x2 ;  /* 0x000000201b127c11 */ /* 0x000fc8000f8010ff */
[----:B------:R-:W-:-:S05]  /*0be0*/  LEA.HI.X R19, R27, UR33, R26, 0x2, P0 ;  /* 0x000000211b137c11 */ /* 0x000fca00080f141a */
        /* <DEDUP_REMOVED lines=12> */
[----:B------:R-:W-:-:S05]  /*0cb0*/  IMAD.U32 R18, RZ, RZ, UR25 ;  /* 0x00000019ff127e24 */ /* 0x000fca000f8e00ff */
        /* <DEDUP_REMOVED lines=8> */
[----:B------:R-:W-:Y:S02]  /*0d40*/  UIMAD.WIDE.U32 UR40, UR8, 0x18, UR16 ;  /* 0x00000018082878a5 */ /* 0x000fe4000f8e0010 */
[----:B------:R-:W-:-:S04]  /*0d50*/  UIMAD UR24, UR9, 0x18, URZ ;  /* 0x00000018091878a4 */ /* 0x000fc8000f8e02ff */
[----:B------:R-:W-:Y:S01]  /*0d60*/  UIADD3 UR25, UPT, UPT, UR41, UR24, URZ ;  /* 0x0000001829197290 */ /* 0x000fe2000fffe0ff */
[----:B------:R-:W-:-:S04]  /*0d70*/  MOV R16, UR40 ;  /* 0x0000002800107c02 */ /* 0x000fc80008000f00 */
[----:B------:R-:W-:Y:S01]  /*0d80*/  MOV R24, R16 ;  /* 0x0000001000187202 */ /* 0x000fe20000000f00 */
[----:B------:R-:W-:Y:S02]  /*0d90*/  IMAD.U32 R25, RZ, RZ, UR25 ;  /* 0x00000019ff197e24 */ /* 0x000fe4000f8e00ff */
[----:B-1----:R-:W-:-:S05]  /*0da0*/  FFMA R23, R26, R18, R23 ;  /* 0x000000121a177223 */ /* 0x002fca0000000017 */
[----:B------:R1:W-:Y:S04]  /*0db0*/  STG.E desc[UR22][R14.64], R23 ;  /* 0x000000170e007986 */ /* 0x0003e8000c101916 */
[----:B------:R-:W2:Y:S01]  /*0dc0*/  LDG.E R24, desc[UR22][R24.64] ;  /* 0x0000001618187981 */ /* 0x000ea2000c1e1900 */
[----:B------:R-:W-:Y:S01]  /*0dd0*/  IMAD.U32 R17, RZ, RZ, UR41 ;  /* 0x00000029ff117e24 */ /* 0x000fe2000f8e00ff */
[----:B------:R-:W-:-:S04]  /*0de0*/  UIMAD.WIDE.U32 UR40, UR8, 0x18, UR14 ;  /* 0x00000018082878a5 */ /* 0x000fc8000f8e000e */
[----:B------:R-:W-:Y:S02]  /*0df0*/  UIADD3 UR24, UPT, UPT, UR24, UR41, URZ ;  /* 0x0000002918187290 */ /* 0x000fe4000fffe0ff */
[----:B------:R-:W-:Y:S01]  /*0e00*/  MOV R18, UR40 ;  /* 0x0000002800127c02 */ /* 0x000fe20008000f00 */
[----:B------:R-:W-:-:S03]  /*0e10*/  IMAD.U32 R19, RZ, RZ, UR41 ;  /* 0x00000029ff137e24 */ /* 0x000fc6000f8e00ff */
[----:B------:R-:W-:-:S05]  /*0e20*/  IMAD.U32 R19, RZ, RZ, UR24 ;  /* 0x00000018ff137e24 */ /* 0x000fca000f8e00ff */
[----:B------:R-:W1:Y:S01]  /*0e30*/  LDG.E R18, desc[UR22][R18.64] ;  /* 0x0000001612127981 */ /* 0x000e62000c1e1900 */
[----:B--2---:R-:W-:-:S05]  /*0e40*/  VIADD R17, R24, 0xffffffff ;  /* 0xffffffff18117836 */ /* 0x004fca0000000000 */
[----:B------:R-:W-:-:S05]  /*0e50*/  IADD3 R17, P0, PT, R17, R12, RZ ;  /* 0x0000000c11117210 */ /* 0x000fca0007f1e0ff */
[----:B------:R-:W-:Y:S01]  /*0e60*/  IMAD.X R26, RZ, RZ, R11, P0 ;  /* 0x000000ffff1a7224 */ /* 0x000fe200000e060b */
[----:B------:R-:W-:-:S04]  /*0e70*/  LEA R16, P0, R17, UR32, 0x2 ;  /* 0x0000002011107c11 */ /* 0x000fc8000f8010ff */
[----:B------:R-:W-:-:S05]  /*0e80*/  LEA.HI.X R17, R17, UR33, R26, 0x2, P0 ;  /* 0x0000002111117c11 */ /* 0x000fca00080f141a */
[----:B------:R-:W1:Y:S01]  /*0e90*/  LDG.E R16, desc[UR22][R16.64] ;  /* 0x0000001610107981 */ /* 0x000e62000c1e1900 */
[----:B------:R-:W-:Y:S02]  /*0ea0*/  UIMAD UR24, UR9, 0x1c, URZ ;  /* 0x0000001c091878a4 */ /* 0x000fe4000f8e02ff */
[----:B------:R-:W-:-:S04]  /*0eb0*/  UIMAD.WIDE.U32 UR16, UR8, 0x1c, UR16 ;  /* 0x0000001c081078a5 */ /* 0x000fc8000f8e0010 */
[----:B------:R-:W-:Y:S02]  /*0ec0*/  UIADD3 UR25, UPT, UPT, UR17, UR24, URZ ;  /* 0x0000001811197290 */ /* 0x000fe4000fffe0ff */
[----:B------:R-:W-:Y:S01]  /*0ed0*/  MOV R24, UR16 ;  /* 0x0000001000187c02 */ /* 0x000fe20008000f00 */
[----:B------:R-:W-:-:S03]  /*0ee0*/  IMAD.U32 R25, RZ, RZ, UR17 ;  /* 0x00000011ff197e24 */ /* 0x000fc6000f8e00ff */
[----:B------:R-:W-:Y:S01]  /*0ef0*/  MOV R25, UR25 ;  /* 0x0000001900197c02 */ /* 0x000fe20008000f00 */
[----:B-1----:R-:W-:-:S05]  /*0f00*/  FFMA R23, R16, R18, R23 ;  /* 0x0000001210177223 */ /* 0x002fca0000000017 */
[----:B------:R1:W-:Y:S04]  /*0f10*/  STG.E desc[UR22][R14.64], R23 ;  /* 0x000000170e007986 */ /* 0x0003e8000c101916 */
[----:B------:R-:W2:Y:S01]  /*0f20*/  LDG.E R24, desc[UR22][R24.64] ;  /* 0x0000001618187981 */ /* 0x000ea2000c1e1900 */
[----:B------:R-:W-:-:S04]  /*0f30*/  UIMAD.WIDE.U32 UR14, UR8, 0x1c, UR14 ;  /* 0x0000001c080e78a5 */ /* 0x000fc8000f8e000e */
[----:B------:R-:W-:Y:S02]  /*0f40*/  UIADD3 UR16, UPT, UPT, UR24, UR15, URZ ;  /* 0x0000000f18107290 */ /* 0x000fe4000fffe0ff */
[----:B------:R-:W-:Y:S02]  /*0f50*/  IMAD.U32 R18, RZ, RZ, UR14 ;  /* 0x0000000eff127e24 */ /* 0x000fe4000f8e00ff */
[----:B--2---:R-:W-:-:S05]  /*0f60*/  VIADD R19, R24, 0xffffffff ;  /* 0xffffffff18137836 */ /* 0x004fca0000000000 */
[----:B------:R-:W-:-:S04]  /*0f70*/  IADD3 R17, P0, PT, R19, R20, RZ ;  /* 0x0000001413117210 */ /* 0x000fc80007f1e0ff */
[----:B------:R-:W-:Y:S02]  /*0f80*/  IADD3.X R26, PT, PT, RZ, R13, RZ, P0, !PT ;  /* 0x0000000dff1a7210 */ /* 0x000fe400007fe4ff */
[C---:B------:R-:W-:Y:S02]  /*0f90*/  LEA R16, P0, R17.reuse, UR32, 0x2 ;  /* 0x0000002011107c11 */ /* 0x040fe4000f8010ff */
[----:B------:R-:W-:Y:S01]  /*0fa0*/  MOV R19, UR15 ;  /* 0x0000000f00137c02 */ /* 0x000fe20008000f00 */
[----:B------:R-:W-:Y:S01]  /*0fb0*/  IMAD.U32 R19, RZ, RZ, UR16 ;  /* 0x00000010ff137e24 */ /* 0x000fe2000f8e00ff */
[----:B------:R-:W-:-:S04]  /*0fc0*/  LEA.HI.X R17, R17, UR33, R26, 0x2, P0 ;  /* 0x0000002111117c11 */ /* 0x000fc800080f141a */
[----:B------:R-:W1:Y:S04]  /*0fd0*/  LDG.E R18, desc[UR22][R18.64] ;  /* 0x0000001612127981 */ /* 0x000e68000c1e1900 */
[----:B------:R-:W1:Y:S01]  /*0fe0*/  LDG.E R16, desc[UR22][R16.64] ;  /* 0x0000001610107981 */ /* 0x000e62000c1e1900 */
[----:B------:R-:W-:Y:S02]  /*0ff0*/  UIADD3 UR21, UP0, UPT, UR21, -0x8, URZ ;  /* 0xfffffff815157890 */ /* 0x000fe4000ff1e0ff */
[----:B------:R-:W-:Y:S02]  /*1000*/  USHF.R.S32.HI UR14, URZ, 0x1f, UR36 ;  /* 0x0000001fff0e7899 */ /* 0x000fe40008011424 */
[----:B------:R-:W-:Y:S02]  /*1010*/  UIADD3.X UR18, UPT, UPT, UR18, -0x1, URZ, UP0, !UPT ;  /* 0xffffffff12127890 */ /* 0x000fe400087fe4ff */
[----:B------:R-:W-:-:S02]  /*1020*/  USHF.L.U32 UR15, UR36, 0x3, URZ ;  /* 0x00000003240f7899 */ /* 0x000fc400080006ff */
[----:B------:R-:W-:Y:S02]  /*1030*/  UISETP.NE.U32.AND UP0, UPT, UR21, URZ, UPT ;  /* 0x000000ff1500728c */ /* 0x000fe4000bf05070 */
[----:B------:R-:W-:Y:S02]  /*1040*/  USHF.L.U64.HI UR14, UR36, 0x3, UR14 ;  /* 0x00000003240e7899 */ /* 0x000fe4000801020e */
[----:B------:R-:W-:Y:S01]  /*1050*/  UISETP.NE.AND.EX UP0, UPT, UR18, URZ, UPT, UP0 ;  /* 0x000000ff1200728c */ /* 0x000fe2000bf05300 */
[----:B------:R-:W-:Y:S02]  /*1060*/  IADD3 R0, P1, PT, R0, UR15, RZ ;  /* 0x0000000f00007c10 */ /* 0x000fe4000ff3e0ff */
[----:B------:R-:W-:Y:S02]  /*1070*/  IADD3 R3, P0, PT, R3, UR15, RZ ;  /* 0x0000000f03037c10 */ /* 0x000fe4000ff1e0ff */
[----:B------:R-:W-:Y:S02]  /*1080*/  IADD3.X R2, PT, PT, R2, UR14, RZ, P1, !PT ;  /* 0x0000000e02027c10 */ /* 0x000fe40008ffe4ff */
[----:B------:R-:W-:-:S02]  /*1090*/  IADD3.X R4, PT, PT, R4, UR14, RZ, P0, !PT ;  /* 0x0000000e04047c10 */ /* 0x000fc400087fe4ff */
[----:B------:R-:W-:Y:S02]  /*10a0*/  IADD3 R22, P0, PT, R22, UR15, RZ ;  /* 0x0000000f16167c10 */ /* 0x000fe4000ff1e0ff */
[----:B------:R-:W-:Y:S02]  /*10b0*/  IADD3 R6, P1, PT, R6, UR15, RZ ;  /* 0x0000000f06067c10 */ /* 0x000fe4000ff3e0ff */
[----:B------:R-:W-:Y:S02]  /*10c0*/  IADD3 R8, P2, PT, R8, UR15, RZ ;  /* 0x0000000f08087c10 */ /* 0x000fe4000ff5e0ff */
[----:B------:R-:W-:Y:S02]  /*10d0*/  IADD3 R10, P3, PT, R10, UR15, RZ ;  /* 0x0000000f0a0a7c10 */ /* 0x000fe4000ff7e0ff */
[----:B------:R-:W-:Y:S02]  /*10e0*/  IADD3 R12, P4, PT, R12, UR15, RZ ;  /* 0x0000000f0c0c7c10 */ /* 0x000fe4000ff9e0ff */
[----:B------:R-:W-:Y:S01]  /*10f0*/  IADD3 R20, P5, PT, R20, UR15, RZ ;  /* 0x0000000f14147c10 */ /* 0x000fe2000ffbe0ff */
[----:B------:R-:W-:Y:S01]  /*1100*/  ULEA UR37, UP1, UR8, UR37, 0x5 ;  /* 0x0000002508257291 */ /* 0x000fe2000f8228ff */
[----:B------:R-:W-:-:S02]  /*1110*/  IADD3.X R21, PT, PT, R21, UR14, RZ, P0, !PT ;  /* 0x0000000e15157c10 */ /* 0x000fc400087fe4ff */
[----:B------:R-:W-:Y:S02]  /*1120*/  IADD3.X R5, PT, PT, R5, UR14, RZ, P1, !PT ;  /* 0x0000000e05057c10 */ /* 0x000fe40008ffe4ff */
[----:B------:R-:W-:Y:S02]  /*1130*/  IADD3.X R7, PT, PT, R7, UR14, RZ, P2, !PT ;  /* 0x0000000e07077c10 */ /* 0x000fe400097fe4ff */
[----:B------:R-:W-:Y:S02]  /*1140*/  IADD3.X R9, PT, PT, R9, UR14, RZ, P3, !PT ;  /* 0x0000000e09097c10 */ /* 0x000fe40009ffe4ff */
[----:B------:R-:W-:Y:S02]  /*1150*/  IADD3.X R11, PT, PT, R11, UR14, RZ, P4, !PT ;  /* 0x0000000e0b0b7c10 */ /* 0x000fe4000a7fe4ff */
[----:B------:R-:W-:Y:S01]  /*1160*/  IADD3.X R13, PT, PT, R13, UR14, RZ, P5, !PT ;  /* 0x0000000e0d0d7c10 */ /* 0x000fe2000affe4ff */
[----:B------:R-:W-:Y:S01]  /*1170*/  ULEA.HI.X UR38, UR8, UR38, UR9, 0x5, UP1 ;  /* 0x0000002608267291 */ /* 0x000fe200088f2c09 */
[----:B-1----:R-:W-:-:S05]  /*1180*/  FFMA R23, R16, R18, R23 ;  /* 0x0000001210177223 */ /* 0x002fca0000000017 */
[----:B------:R1:W-:Y:S01]  /*1190*/  STG.E desc[UR22][R14.64], R23 ;  /* 0x000000170e007986 */ /* 0x0003e2000c101916 */
[----:B------:R-:W-:Y:S05]  /*11a0*/  BRA.U UP0, `(.L_x_1) ;  /* 0xfffffff500187547 */ /* 0x000fea000b83ffff */
.L_x_0:
[----:B------:R-:W2:Y:S02]  /*11b0*/  LDC R4, c[0x0][0x3a0] ;  /* 0x0000e800ff047b82 */ /* 0x000ea40000000800 */
[----:B--2---:R-:W-:-:S13]  /*11c0*/  LOP3.LUT P0, RZ, R4, 0x7, RZ, 0xc0, !PT ;  /* 0x0000000704ff7812 */ /* 0x004fda000780c0ff */
[----:B------:R-:W-:Y:S05]  /*11d0*/  @!P0 EXIT ;  /* 0x000000000000894d */ /* 0x000fea0003800000 */
[----:B------:R-:W2:Y:S01]  /*11e0*/  S2R R3, SR_TID.X ;  /* 0x0000000000037919 */ /* 0x000ea20000002100 */
[----:B------:R-:W-:Y:S01]  /*11f0*/  LOP3.LUT R0, R4, 0x7, RZ, 0xc0, !PT ;  /* 0x0000000704007812 */ /* 0x000fe200078ec0ff */
[----:B------:R-:W3:Y:S03]  /*1200*/  LDCU UR21, c[0x0][0x3a4] ;  /* 0x00007480ff1577ac */ /* 0x000ee60008000800 */
[----:B------:R-:W-:-:S04]  /*1210*/  IADD3 R0, P1, PT, R0, -0x1, RZ ;  /* 0xffffffff00007810 */ /* 0x000fc80007f3e0ff */
[----:B------:R-:W-:Y:S02]  /*1220*/  ISETP.GE.U32.AND P0, PT, R0, 0x3, PT ;  /* 0x000000030000780c */ /* 0x000fe40003f06070 */
[----:B------:R-:W-:Y:S02]  /*1230*/  IADD3.X R2, PT, PT, RZ, -0x1, RZ, P1, !PT ;  /* 0xffffffffff027810 */ /* 0x000fe40000ffe4ff */
[----:B------:R-:W-:Y:S02]  /*1240*/  SHF.R.S32.HI R0, RZ, 0x1f, R4 ;  /* 0x0000001fff007819 */ /* 0x000fe40000011404 */
[----:B------:R-:W-:Y:S01]  /*1250*/  ISETP.GE.U32.AND.EX P0, PT, R2, RZ, PT, P0 ;  /* 0x000000ff0200720c */ /* 0x000fe20003f06100 */
[----:B---3--:R-:W-:Y:S02]  /*1260*/  USHF.R.S32.HI UR20, URZ, 0x1f, UR21 ;  /* 0x0000001fff147899 */ /* 0x008fe40008011415 */
[----:B--2---:R-:W-:Y:S02]  /*1270*/  IMAD R5, R0, R3, RZ ;  /* 0x0000000300057224 */ /* 0x004fe400078e02ff */
[----:B------:R-:W-:-:S04]  /*1280*/  IMAD.WIDE.U32 R2, R3, R4, RZ ;  /* 0x0000000403027225 */ /* 0x000fc800078e00ff */
[----:B------:R-:W-:-:S04]  /*1290*/  IMAD.IADD R0, R3, 0x1, R5 ;  /* 0x0000000103007824 */ /* 0x000fc800078e0205 */
[----:B------:R-:W-:Y:S05]  /*12a0*/  @!P0 BRA `(.L_x_2) ;  /* 0x0000000400988947 */ /* 0x000fea0003800000 */
[----:B------:R-:W2:Y:S01]  /*12b0*/  LDCU.128 UR16, c[0x0][0x390] ;  /* 0x00007200ff1077ac */ /* 0x000ea20008000c00 */
[----:B------:R-:W-:Y:S02]  /*12c0*/  UIMAD UR12, UR9, UR4, URZ ;  /* 0x00000004090c72a4 */ /* 0x000fe4000f8e02ff */
[----:B------:R-:W-:Y:S02]  /*12d0*/  UIMAD.WIDE.U32 UR10, UR8, UR4, UR6 ;  /* 0x00000004080a72a5 */ /* 0x000fe4000f8e0006 */
[----:B------:R-:W-:Y:S02]  /*12e0*/  UIMAD UR13, UR8, UR5, UR12 ;  /* 0x00000005080d72a4 */ /* 0x000fe4000f8e020c */
[----:B------:R-:W-:Y:S02]  /*12f0*/  USHF.L.U32 UR12, UR10, 0x2, URZ ;  /* 0x000000020a0c7899 */ /* 0x000fe400080006ff */
[----:B------:R-:W-:Y:S01]  /*1300*/  UIADD3 UR13, UPT, UPT, UR11, UR13, URZ ;  /* 0x0000000d0b0d7290 */ /* 0x000fe2000fffe0ff */
[----:B------:R-:W-:Y:S01]  /*1310*/  IADD3 R5, P0, PT, R2, UR4, RZ ;  /* 0x0000000402057c10 */ /* 0x000fe2000ff1e0ff */
[----:B------:R-:W3:Y:S01]  /*1320*/  LDCU.64 UR24, c[0x0][0x388] ;  /* 0x00007100ff1877ac */ /* 0x000ee20008000a00 */
[----:B--2---:R-:W-:-:S02]  /*1330*/  UIADD3 UR11, UP0, UPT, UR12, UR16, URZ ;  /* 0x000000100c0b7290 */ /* 0x004fc4000ff1e0ff */
[----:B------:R-:W-:-:S04]  /*1340*/  USHF.L.U64.HI UR10, UR10, 0x2, UR13 ;  /* 0x000000020a0a7899 */ /* 0x000fc8000801020d */
[----:B------:R-:W-:Y:S01]  /*1350*/  UIADD3.X UR14, UPT, UPT, UR10, UR17, URZ, UP0, !UPT ;  /* 0x000000110a0e7290 */ /* 0x000fe200087fe4ff */
[----:B------:R-:W-:-:S05]  /*1360*/  MOV R8, UR11 ;  /* 0x0000000b00087c02 */ /* 0x000fca0008000f00 */
[----:B------:R-:W-:-:S05]  /*1370*/  IMAD.U32 R9, RZ, RZ, UR14 ;  /* 0x0000000eff097e24 */ /* 0x000fca000f8e00ff */
[----:B------:R-:W2:Y:S01]  /*1380*/  LDG.E R8, desc[UR22][R8.64] ;  /* 0x0000001608087981 */ /* 0x000ea2000c1e1900 */
[----:B------:R-:W-:Y:S01]  /*1390*/  IADD3.X R6, PT, PT, R0, UR5, RZ, P0, !PT ;  /* 0x0000000500067c10 */ /* 0x000fe200087fe4ff */
[----:B------:R-:W-:Y:S01]  /*13a0*/  IMAD.MOV.U32 R11, RZ, RZ, RZ ;  /* 0x000000ffff0b7224 */ /* 0x000fe200078e00ff */
[----:B------:R-:W-:-:S03]  /*13b0*/  UIADD3 UR12, UP0, UPT, UR12, UR18, URZ ;  /* 0x000000120c0c7290 */ /* 0x000fc6000ff1e0ff */
[----:B------:R-:W-:Y:S01]  /*13c0*/  IMAD R12, R6, UR21, RZ ;  /* 0x00000015060c7c24 */ /* 0x000fe2000f8e02ff */
[----:B------:R-:W-:-:S03]  /*13d0*/  UIADD3.X UR13, UPT, UPT, UR10, UR19, URZ, UP0, !UPT ;  /* 0x000000130a0d7290 */ /* 0x000fc600087fe4ff */
[----:B------:R-:W-:Y:S02]  /*13e0*/  IMAD R7, R5, UR20, R12 ;  /* 0x0000001405077c24 */ /* 0x000fe4000f8e020c */
[----:B------:R-:W-:Y:S01]  /*13f0*/  IMAD.U32 R12, RZ, RZ, UR12 ;  /* 0x0000000cff0c7e24 */ /* 0x000fe2000f8e00ff */
[----:B------:R-:W-:-:S05]  /*1400*/  MOV R13, UR13 ;  /* 0x0000000d000d7c02 */ /* 0x000fca0008000f00 */
[----:B------:R-:W1:Y:S01]  /*1410*/  LDG.E R12, desc[UR22][R12.64] ;  /* 0x000000160c0c7981 */ /* 0x000e62000c1e1900 */
[----:B--2---:R-:W-:-:S05]  /*1420*/  IADD3 R10, PT, PT, R8, -0x1, RZ ;  /* 0xffffffff080a7810 */ /* 0x004fca0007ffe0ff */
[----:B------:R-:W-:-:S05]  /*1430*/  IMAD.WIDE.U32 R10, R5, UR21, R10 ;  /* 0x00000015050a7c25 */ /* 0x000fca000f8e000a */
[----:B------:R-:W-:Y:S02]  /*1440*/  IADD3 R9, PT, PT, R11, R7, RZ ;  /* 0x000000070b097210 */ /* 0x000fe40007ffe0ff */
[----:B---3--:R-:W-:-:S04]  /*1450*/  LEA R8, P0, R10, UR24, 0x2 ;  /* 0x000000180a087c11 */ /* 0x008fc8000f8010ff */
[----:B------:R-:W-:-:S05]  /*1460*/  LEA.HI.X R9, R10, UR25, R9, 0x2, P0 ;  /* 0x000000190a097c11 */ /* 0x000fca00080f1409 */
[----:B------:R-:W1:Y:S01]  /*1470*/  LDG.E R8, desc[UR22][R8.64] ;  /* 0x0000001608087981 */ /* 0x000e62000c1e1900 */
[----:B------:R-:W-:Y:S02]  /*1480*/  USHF.L.U32 UR16, UR8, 0x2, URZ ;  /* 0x0000000208107899 */ /* 0x000fe400080006ff */
[----:B------:R-:W-:Y:S02]  /*1490*/  USHF.L.U64.HI UR15, UR8, 0x2, UR9 ;  /* 0x00000002080f7899 */ /* 0x000fe40008010209 */
[----:B------:R-:W-:-:S04]  /*14a0*/  UIADD3 UR10, UP0, UPT, UR11, UR16, URZ ;  /* 0x000000100b0a7290 */ /* 0x000fc8000ff1e0ff */
[----:B------:R-:W-:Y:S02]  /*14b0*/  UIADD3.X UR11, UPT, UPT, UR14, UR15, URZ, UP0, !UPT ;  /* 0x0000000f0e0b7290 */ /* 0x000fe400087fe4ff */
[----:B------:R-:W-:-:S04]  /*14c0*/  IMAD.U32 R10, RZ, RZ, UR10 ;  /* 0x0000000aff0a7e24 */ /* 0x000fc8000f8e00ff */
[----:B------:R-:W-:Y:S01]  /*14d0*/  MOV R11, UR11 ;  /* 0x0000000b000b7c02 */ /* 0x000fe20008000f00 */
[----:B-1---5:R-:W-:-:S05]  /*14e0*/  FFMA R23, R8, R12, R23 ;  /* 0x0000000c08177223 */ /* 0x022fca0000000017 */
[----:B------:R1:W-:Y:S04]  /*14f0*/  STG.E desc[UR22][R14.64], R23 ;  /* 0x000000170e007986 */ /* 0x0003e8000c101916 */
[----:B------:R-:W2:Y:S01]  /*1500*/  LDG.E R10, desc[UR22][R10.64] ;  /* 0x000000160a0a7981 */ /* 0x000ea2000c1e1900 */
[----:B------:R-:W-:Y:S01]  /*1510*/  MOV R13, UR20 ;  /* 0x00000014000d7c02 */ /* 0x000fe20008000f00 */
[----:B------:R-:W-:-:S04]  /*1520*/  IMAD.U32 R12, RZ, RZ, UR21 ;  /* 0x00000015ff0c7e24 */ /* 0x000fc8000f8e00ff */
[----:B------:R-:W-:Y:S01]  /*1530*/  IMAD.WIDE.U32 R8, R5, UR21, R12 ;  /* 0x0000001505087c25 */ /* 0x000fe2000f8e000c */
[----:B------:R-:W-:-:S04]  /*1540*/  UIADD3 UR12, UP0, UPT, UR12, UR16, URZ ;  /* 0x000000100c0c7290 */ /* 0x000fc8000ff1e0ff */
[----:B------:R-:W-:Y:S02]  /*1550*/  UIADD3.X UR13, UPT, UPT, UR13, UR15, URZ, UP0, !UPT ;  /* 0x0000000f0d0d7290 */ /* 0x000fe400087fe4ff */
[----:B------:R-:W-:Y:S02]  /*1560*/  IMAD.U32 R12, RZ, RZ, UR12 ;  /* 0x0000000cff0c7e24 */ /* 0x000fe4000f8e00ff */
[----:B--2---:R-:W-:-:S05]  /*1570*/  VIADD R13, R10, 0xffffffff ;  /* 0xffffffff0a0d7836 */ /* 0x004fca0000000000 */
[----:B------:R-:W-:-:S04]  /*1580*/  IADD3 R16, P0, PT, R13, R8, RZ ;  /* 0x000000080d107210 */ /* 0x000fc80007f1e0ff */
[----:B------:R-:W-:Y:S02]  /*1590*/  IADD3.X R7, PT, PT, R7, R9, RZ, P0, !PT ;  /* 0x0000000907077210 */ /* 0x000fe400007fe4ff */
[C---:B------:R-:W-:Y:S02]  /*15a0*/  LEA R8, P0, R16.reuse, UR24, 0x2 ;  /* 0x0000001810087c11 */ /* 0x040fe4000f8010ff */
[----:B------:R-:W-:Y:S02]  /*15b0*/  MOV R13, UR13 ;  /* 0x0000000d000d7c02 */ /* 0x000fe40008000f00 */
[----:B------:R-:W-:-:S03]  /*15c0*/  LEA.HI.X R9, R16, UR25, R7, 0x2, P0 ;  /* 0x0000001910097c11 */ /* 0x000fc600080f1407 */
[----:B------:R-:W1:Y:S04]  /*15d0*/  LDG.E R12, desc[UR22][R12.64] ;  /* 0x000000160c0c7981 */ /* 0x000e68000c1e1900 */
[----:B------:R-:W1:Y:S01]  /*15e0*/  LDG.E R8, desc[UR22][R8.64] ;  /* 0x0000001608087981 */ /* 0x000e62000c1e1900 */
[----:B------:R-:W-:-:S04]  /*15f0*/  UIADD3 UR10, UP0, UPT, UR10, UR16, URZ ;  /* 0x000000100a0a7290 */ /* 0x000fc8000ff1e0ff */
[----:B------:R-:W-:Y:S02]  /*1600*/  UIADD3.X UR11, UPT, UPT, UR11, UR15, URZ, UP0, !UPT ;  /* 0x0000000f0b0b7290 */ /* 0x000fe400087fe4ff */
[----:B------:R-:W-:-:S04]  /*1610*/  IMAD.U32 R10, RZ, RZ, UR10 ;  /* 0x0000000aff0a7e24 */ /* 0x000fc8000f8e00ff */
[----:B------:R-:W-:Y:S01]  /*1620*/  MOV R11, UR11 ;  /* 0x0000000b000b7c02 */ /* 0x000fe20008000f00 */
[----:B-1----:R-:W-:-:S05]  /*1630*/  FFMA R23, R8, R12, R23 ;  /* 0x0000000c08177223 */ /* 0x002fca0000000017 */
[----:B------:R1:W-:Y:S04]  /*1640*/  STG.E desc[UR22][R14.64], R23 ;  /* 0x000000170e007986 */ /* 0x0003e8000c101916 */
[----:B------:R-:W2:Y:S01]  /*1650*/  LDG.E R10, desc[UR22][R10.64] ;  /* 0x000000160a0a7981 */ /* 0x000ea2000c1e1900 */
[----:B------:R-:W-:Y:S01]  /*1660*/  IADD3 R7, P0, PT, R5, 0x2, RZ ;  /* 0x0000000205077810 */ /* 0x000fe20007f1e0ff */
[----:B------:R-:W-:-:S04]  /*1670*/  IMAD.MOV.U32 R9, RZ, RZ, RZ ;  /* 0x000000ffff097224 */ /* 0x000fc800078e00ff */
[----:B------:R-:W-:Y:S01]  /*1680*/  IMAD.X R16, RZ, RZ, R6, P0 ;  /* 0x000000ffff107224 */ /* 0x000fe200000e0606 */
[----:B------:R-:W-:-:S03]  /*1690*/  UIADD3 UR12, UP0, UPT, UR12, UR16, URZ ;  /* 0x000000100c0c7290 */ /* 0x000fc6000ff1e0ff */
[----:B------:R-:W-:Y:S01]  /*16a0*/  IMAD R16, R16, UR21, RZ ;  /* 0x0000001510107c24 */ /* 0x000fe2000f8e02ff */
[----:B------:R-:W-:-:S03]  /*16b0*/  UIADD3.X UR13, UPT, UPT, UR13, UR15, URZ, UP0, !UPT ;  /* 0x0000000f0d0d7290 */ /* 0x000fc600087fe4ff */
[----:B------:R-:W-:Y:S02]  /*16c0*/  IMAD R13, R7, UR20, R16 ;  /* 0x00000014070d7c24 */ /* 0x000fe4000f8e0210 */
[----:B------:R-:W-:Y:S01]  /*16d0*/  IMAD.U32 R12, RZ, RZ, UR12 ;  /* 0x0000000cff0c7e24 */ /* 0x000fe2000f8e00ff */
[----:B--2---:R-:W-:-:S05]  /*16e0*/  IADD3 R8, PT, PT, R10, -0x1, RZ ;  /* 0xffffffff0a087810 */ /* 0x004fca0007ffe0ff */
[----:B------:R-:W-:-:S05]  /*16f0*/  IMAD.WIDE.U32 R8, R7, UR21, R8 ;  /* 0x0000001507087c25 */ /* 0x000fca000f8e0008 */
[----:B------:R-:W-:Y:S02]  /*1700*/  IADD3 R7, PT, PT, R9, R13, RZ ;  /* 0x0000000d09077210 */ /* 0x000fe40007ffe0ff */
        /* <DEDUP_REMOVED lines=12> */
[----:B------:R-:W-:-:S05]  /*17d0*/  IADD3 R5, P0, PT, R5, 0x3, RZ ;  /* 0x0000000305057810 */ /* 0x000fca0007f1e0ff */
[----:B------:R-:W-:Y:S02]  /*17e0*/  IMAD.X R6, RZ, RZ, R6, P0 ;  /* 0x000000ffff067224 */ /* 0x000fe400000e0606 */
[----:B------:R-:W-:Y:S02]  /*17f0*/  IMAD.MOV.U32 R7, RZ, RZ, RZ ;  /* 0x000000ffff077224 */ /* 0x000fe400078e00ff */
[----:B------:R-:W-:Y:S01]  /*1800*/  IMAD R12, R6, UR21, RZ ;  /* 0x00000015060c7c24 */ /* 0x000fe2000f8e02ff */
[----:B------:R-:W-:-:S03]  /*1810*/  UIADD3 UR10, UP0, UPT, UR12, UR16, URZ ;  /* 0x000000100c0a7290 */ /* 0x000fc6000ff1e0ff */
[----:B------:R-:W-:Y:S01]  /*1820*/  IMAD R11, R5, UR20, R12 ;  /* 0x00000014050b7c24 */ /* 0x000fe2000f8e020c */
[----:B------:R-:W-:Y:S02]  /*1830*/  UIADD3.X UR11, UPT, UPT, UR13, UR15, URZ, UP0, !UPT ;  /* 0x0000000f0d0b7290 */ /* 0x000fe400087fe4ff */
        /* <DEDUP_REMOVED lines=9> */
[----:B------:R-:W-:-:S04]  /*18d0*/  UIADD3 UR4, UP0, UPT, UR4, 0x4, URZ ;  /* 0x0000000404047890 */ /* 0x000fc8000ff1e0ff */
[----:B------:R-:W-:Y:S01]  /*18e0*/  UIADD3.X UR5, UPT, UPT, URZ, UR5, URZ, UP0, !UPT ;  /* 0x00000005ff057290 */ /* 0x000fe200087fe4ff */
[----:B-1----:R-:W-:-:S05]  /*18f0*/  FFMA R23, R8, R10, R23 ;  /* 0x0000000a08177223 */ /* 0x002fca0000000017 */
[----:B------:R2:W-:Y:S06]  /*1900*/  STG.E desc[UR22][R14.64], R23 ;  /* 0x000000170e007986 */ /* 0x0005ec000c101916 */
.L_x_2:
[----:B------:R-:W-:-:S13]  /*1910*/  LOP3.LUT P0, R5, R4, 0x3, RZ, 0xc0, !PT ;  /* 0x0000000304057812 */ /* 0x000fda000780c0ff */
[----:B------:R-:W-:Y:S05]  /*1920*/  @!P0 EXIT ;  /* 0x000000000000894d */ /* 0x000fea0003800000 */
[----:B------:R-:W-:Y:S02]  /*1930*/  ISETP.NE.AND P0, PT, R5, 0x1, PT ;  /* 0x000000010500780c */ /* 0x000fe40003f05270 */
[----:B------:R-:W-:-:S04]  /*1940*/  LOP3.LUT R4, R4, 0x1, RZ, 0xc0, !PT ;  /* 0x0000000104047812 */ /* 0x000fc800078ec0ff */
[----:B------:R-:W-:-:S07]  /*1950*/  ISETP.NE.U32.AND P1, PT, R4, 0x1, PT ;  /* 0x000000010400780c */ /* 0x000fce0003f25070 */
[----:B------:R-:W-:Y:S06]  /*1960*/  @!P0 BRA `(.L_x_3) ;  /* 0x0000000000e08947 */ /* 0x000fec0003800000 */
[----:B------:R-:W3:Y:S01]  /*1970*/  LDCU.128 UR16, c[0x0][0x390] ;  /* 0x00007200ff1077ac */ /* 0x000ee20008000c00 */
[----:B------:R-:W-:Y:S02]  /*1980*/  UIMAD UR12, UR9, UR4, URZ ;  /* 0x00000004090c72a4 */ /* 0x000fe4000f8e02ff */
[----:B------:R-:W-:Y:S02]  /*1990*/  UIMAD.WIDE.U32 UR10, UR8, UR4, UR6 ;  /* 0x00000004080a72a5 */ /* 0x000fe4000f8e0006 */
[----:B------:R-:W-:Y:S02]  /*19a0*/  UIMAD UR12, UR8, UR5, UR12 ;  /* 0x00000005080c72a4 */ /* 0x000fe4000f8e020c */
[----:B------:R-:W-:Y:S02]  /*19b0*/  USHF.L.U32 UR13, UR10, 0x2, URZ ;  /* 0x000000020a0d7899 */ /* 0x000fe400080006ff */
[----:B------:R-:W-:Y:S01]  /*19c0*/  UIADD3 UR12, UPT, UPT, UR11, UR12, URZ ;  /* 0x0000000c0b0c7290 */ /* 0x000fe2000fffe0ff */
[----:B------:R-:W4:Y:S01]  /*19d0*/  LDCU.64 UR14, c[0x0][0x388] ;  /* 0x00007100ff0e77ac */ /* 0x000f220008000a00 */
[----:B---3--:R-:W-:-:S02]  /*19e0*/  UIADD3 UR16, UP0, UPT, UR13, UR16, URZ ;  /* 0x000000100d107290 */ /* 0x008fc4000ff1e0ff */
[----:B------:R-:W-:-:S04]  /*19f0*/  USHF.L.U64.HI UR12, UR10, 0x2, UR12 ;  /* 0x000000020a0c7899 */ /* 0x000fc8000801020c */
[----:B------:R-:W-:Y:S01]  /*1a00*/  UIADD3.X UR17, UPT, UPT, UR12, UR17, URZ, UP0, !UPT ;  /* 0x000000110c117290 */ /* 0x000fe200087fe4ff */
[----:B------:R-:W-:-:S05]  /*1a10*/  IMAD.U32 R6, RZ, RZ, UR16 ;  /* 0x00000010ff067e24 */ /* 0x000fca000f8e00ff */
[----:B------:R-:W-:-:S05]  /*1a20*/  MOV R7, UR17 ;  /* 0x0000001100077c02 */ /* 0x000fca0008000f00 */
[----:B------:R-:W3:Y:S01]  /*1a30*/  LDG.E R6, desc[UR22][R6.64] ;  /* 0x0000001606067981 */ /* 0x000ee2000c1e1900 */
[----:B------:R-:W-:Y:S01]  /*1a40*/  IADD3 R13, P0, PT, R2, UR4, RZ ;  /* 0x00000004020d7c10 */ /* 0x000fe2000ff1e0ff */
[----:B------:R-:W-:-:S03]  /*1a50*/  UIADD3 UR18, UP0, UPT, UR13, UR18, URZ ;  /* 0x000000120d127290 */ /* 0x000fc6000ff1e0ff */
[----:B------:R-:W-:Y:S01]  /*1a60*/  IADD3.X R5, PT, PT, R0, UR5, RZ, P0, !PT ;  /* 0x0000000500057c10 */ /* 0x000fe200087fe4ff */
[----:B------:R-:W-:-:S04]  /*1a70*/  UIADD3.X UR19, UPT, UPT, UR12, UR19, URZ, UP0, !UPT ;  /* 0x000000130c137290 */ /* 0x000fc800087fe4ff */
[----:B------:R-:W-:Y:S02]  /*1a80*/  IMAD R8, R5, UR21, RZ ;  /* 0x0000001505087c24 */ /* 0x000fe4000f8e02ff */
[----:B------:R-:W-:Y:S02]  /*1a90*/  HFMA2 R5, -RZ, RZ, 0, 0 ;  /* 0x00000000ff057431 */ /* 0x000fe400000001ff */
[----:B------:R-:W-:Y:S02]  /*1aa0*/  IMAD.U32 R9, RZ, RZ, UR19 ;  /* 0x00000013ff097e24 */ /* 0x000fe4000f8e00ff */
[----:B------:R-:W-:Y:S01]  /*1ab0*/  IMAD R17, R13, UR20, R8 ;  /* 0x000000140d117c24 */ /* 0x000fe2000f8e0208 */
[----:B------:R-:W-:-:S06]  /*1ac0*/  MOV R8, UR18 ;  /* 0x0000001200087c02 */ /* 0x000fcc0008000f00 */
[----:B------:R-:W1:Y:S01]  /*1ad0*/  LDG.E R8, desc[UR22][R8.64] ;  /* 0x0000001608087981 */ /* 0x000e62000c1e1900 */
[----:B---3--:R-:W-:-:S04]  /*1ae0*/  VIADD R4, R6, 0xffffffff ;  /* 0xffffffff06047836 */ /* 0x008fc80000000000 */
[----:B------:R-:W-:-:S04]  /*1af0*/  IMAD.WIDE.U32 R4, R13, UR21, R4 ;  /* 0x000000150d047c25 */ /* 0x000fc8000f8e0004 */
[----:B------:R-:W-:Y:S01]  /*1b00*/  IMAD.IADD R5, R17, 0x1, R5 ;  /* 0x0000000111057824 */ /* 0x000fe200078e0205 */
[----:B----4-:R-:W-:-:S04]  /*1b10*/  LEA R6, P0, R4, UR14, 0x2 ;  /* 0x0000000e04067c11 */ /* 0x010fc8000f8010ff */
[----:B------:R-:W-:-:S05]  /*1b20*/  LEA.HI.X R7, R4, UR15, R5, 0x2, P0 ;  /* 0x0000000f04077c11 */ /* 0x000fca00080f1405 */
[----:B------:R-:W1:Y:S01]  /*1b30*/  LDG.E R6, desc[UR22][R6.64] ;  /* 0x0000001606067981 */ /* 0x000e62000c1e1900 */
        /* <DEDUP_REMOVED lines=9> */
[----:B------:R-:W-:Y:S01]  /*1bd0*/  MOV R4, UR21 ;  /* 0x0000001500047c02 */ /* 0x000fe20008000f00 */
[----:B------:R-:W-:-:S04]  /*1be0*/  IMAD.U32 R5, RZ, RZ, UR20 ;  /* 0x00000014ff057e24 */ /* 0x000fc8000f8e00ff */
[----:B------:R-:W-:Y:S01]  /*1bf0*/  IMAD.WIDE.U32 R4, R13, UR21, R4 ;  /* 0x000000150d047c25 */ /* 0x000fe2000f8e0004 */
[----:B------:R-:W-:-:S04]  /*1c00*/  UIADD3 UR11, UP0, UPT, UR18, UR11, URZ ;  /* 0x0000000b120b7290 */ /* 0x000fc8000ff1e0ff */
[----:B------:R-:W-:Y:S02]  /*1c10*/  UIADD3.X UR10, UPT, UPT, UR19, UR10, URZ, UP0, !UPT ;  /* 0x0000000a130a7290 */ /* 0x000fe400087fe4ff */
[----:B------:R-:W-:Y:S02]  /*1c20*/  MOV R6, UR11 ;  /* 0x0000000b00067c02 */ /* 0x000fe40008000f00 */
[----:B--2---:R-:W-:-:S04]  /*1c30*/  IADD3 R7, PT, PT, R10, -0x1, RZ ;  /* 0xffffffff0a077810 */ /* 0x004fc80007ffe0ff */
[----:B------:R-:W-:-:S05]  /*1c40*/  IADD3 R8, P0, PT, R7, R4, RZ ;  /* 0x0000000407087210 */ /* 0x000fca0007f1e0ff */
[----:B------:R-:W-:Y:S01]  /*1c50*/  IMAD.X R5, R17, 0x1, R5, P0 ;  /* 0x0000000111057824 */ /* 0x000fe200000e0605 */
[----:B------:R-:W-:Y:S01]  /*1c60*/  LEA R4, P0, R8, UR14, 0x2 ;  /* 0x0000000e08047c11 */ /* 0x000fe2000f8010ff */
[----:B------:R-:W-:-:S03]  /*1c70*/  IMAD.U32 R7, RZ, RZ, UR10 ;  /* 0x0000000aff077e24 */ /* 0x000fc6000f8e00ff */
[----:B------:R-:W-:Y:S02]  /*1c80*/  LEA.HI.X R5, R8, UR15, R5, 0x2, P0 ;  /* 0x0000000f08057c11 */ /* 0x000fe400080f1405 */
[----:B------:R-:W1:Y:S04]  /*1c90*/  LDG.E R6, desc[UR22][R6.64] ;  /* 0x0000001606067981 */ /* 0x000e68000c1e1900 */
[----:B------:R-:W1:Y:S01]  /*1ca0*/  LDG.E R4, desc[UR22][R4.64] ;  /* 0x0000001604047981 */ /* 0x000e62000c1e1900 */
[----:B------:R-:W-:-:S04]  /*1cb0*/  UIADD3 UR4, UP0, UPT, UR4, 0x2, URZ ;  /* 0x0000000204047890 */ /* 0x000fc8000ff1e0ff */
[----:B------:R-:W-:Y:S01]  /*1cc0*/  UIADD3.X UR5, UPT, UPT, URZ, UR5, URZ, UP0, !UPT ;  /* 0x00000005ff057290 */ /* 0x000fe200087fe4ff */
[----:B-1----:R-:W-:-:S05]  /*1cd0*/  FFMA R23, R4, R6, R23 ;  /* 0x0000000604177223 */ /* 0x002fca0000000017 */
[----:B------:R3:W-:Y:S06]  /*1ce0*/  STG.E desc[UR22][R14.64], R23 ;  /* 0x000000170e007986 */ /* 0x0007ec000c101916 */
.L_x_3:
[----:B------:R-:W-:Y:S05]  /*1cf0*/  @P1 EXIT ;  /* 0x000000000000194d */ /* 0x000fea0003800000 */
[----:B------:R-:W4:Y:S01]  /*1d00*/  LDCU.128 UR12, c[0x0][0x390] ;  /* 0x00007200ff0c77ac */ /* 0x000f220008000c00 */
[----:B------:R-:W-:Y:S02]  /*1d10*/  UIMAD UR9, UR9, UR4, URZ ;  /* 0x00000004090972a4 */ /* 0x000fe4000f8e02ff */
[----:B------:R-:W-:Y:S02]  /*1d20*/  UIMAD.WIDE.U32 UR6, UR8, UR4, UR6 ;  /* 0x00000004080672a5 */ /* 0x000fe4000f8e0006 */
[----:B------:R-:W-:Y:S02]  /*1d30*/  UIMAD UR9, UR8, UR5, UR9 ;  /* 0x00000005080972a4 */ /* 0x000fe4000f8e0209 */
[----:B------:R-:W-:Y:S02]  /*1d40*/  USHF.L.U32 UR8, UR6, 0x2, URZ ;  /* 0x0000000206087899 */ /* 0x000fe400080006ff */
[----:B------:R-:W-:-:S04]  /*1d50*/  UIADD3 UR9, UPT, UPT, UR7, UR9, URZ ;  /* 0x0000000907097290 */ /* 0x000fc8000fffe0ff */
[----:B------:R-:W-:Y:S02]  /*1d60*/  USHF.L.U64.HI UR9, UR6, 0x2, UR9 ;  /* 0x0000000206097899 */ /* 0x000fe40008010209 */
[----:B----4-:R-:W-:-:S04]  /*1d70*/  UIADD3 UR7, UP0, UPT, UR8, UR12, URZ ;  /* 0x0000000c08077290 */ /* 0x010fc8000ff1e0ff */
[----:B------:R-:W-:Y:S02]  /*1d80*/  UIADD3.X UR6, UPT, UPT, UR9, UR13, URZ, UP0, !UPT ;  /* 0x0000000d09067290 */ /* 0x000fe400087fe4ff */
[----:B------:R-:W-:-:S04]  /*1d90*/  MOV R4, UR7 ;  /* 0x0000000700047c02 */ /* 0x000fc80008000f00 */
[----:B------:R-:W-:-:S05]  /*1da0*/  IMAD.U32 R5, RZ, RZ, UR6 ;  /* 0x00000006ff057e24 */ /* 0x000fca000f8e00ff */
[----:B------:R-:W4:Y:S01]  /*1db0*/  LDG.E R4, desc[UR22][R4.64] ;  /* 0x0000001604047981 */ /* 0x000f22000c1e1900 */
[----:B------:R-:W-:Y:S01]  /*1dc0*/  IADD3 R7, P0, PT, R2, UR4, RZ ;  /* 0x0000000402077c10 */ /* 0x000fe2000ff1e0ff */
[----:B------:R-:W0:Y:S01]  /*1dd0*/  LDCU.64 UR6, c[0x0][0x388] ;  /* 0x00007100ff0677ac */ /* 0x000e220008000a00 */
[----:B------:R-:W-:Y:S02]  /*1de0*/  IMAD.MOV.U32 R3, RZ, RZ, RZ ;  /* 0x000000ffff037224 */ /* 0x000fe400078e00ff */
[----:B------:R-:W-:Y:S01]  /*1df0*/  IADD3.X R0, PT, PT, R0, UR5, RZ, P0, !PT ;  /* 0x0000000500007c10 */ /* 0x000fe200087fe4ff */
[----:B------:R-:W-:-:S04]  /*1e00*/  UIADD3 UR4, UP0, UPT, UR8, UR14, URZ ;  /* 0x0000000e08047290 */ /* 0x000fc8000ff1e0ff */
[----:B------:R-:W-:Y:S01]  /*1e10*/  IMAD R0, R0, UR21, RZ ;  /* 0x0000001500007c24 */ /* 0x000fe2000f8e02ff */
[----:B------:R-:W-:Y:S01]  /*1e20*/  UIADD3.X UR5, UPT, UPT, UR9, UR15, URZ, UP0, !UPT ;  /* 0x0000000f09057290 */ /* 0x000fe200087fe4ff */
[----:B------:R-:W-:Y:S02]  /*1e30*/  IMAD.U32 R6, RZ, RZ, UR4 ;  /* 0x00000004ff067e24 */ /* 0x000fe4000f8e00ff */
[----:B------:R-:W-:Y:S01]  /*1e40*/  IMAD R9, R7, UR20, R0 ;  /* 0x0000001407097c24 */ /* 0x000fe2000f8e0200 */
[----:B----4-:R-:W-:-:S05]  /*1e50*/  IADD3 R2, PT, PT, R4, -0x1, RZ ;  /* 0xffffffff04027810 */ /* 0x010fca0007ffe0ff */
[----:B------:R-:W-:Y:S01]  /*1e60*/  IMAD.WIDE.U32 R2, R7, UR21, R2 ;  /* 0x0000001507027c25 */ /* 0x000fe2000f8e0002 */
[----:B------:R-:W-:-:S04]  /*1e70*/  MOV R7, UR5 ;  /* 0x0000000500077c02 */ /* 0x000fc80008000f00 */
[----:B------:R-:W-:Y:S01]  /*1e80*/  IADD3 R3, PT, PT, R3, R9, RZ ;  /* 0x0000000903037210 */ /* 0x000fe20007ffe0ff */
[----:B------:R-:W1:Y:S01]  /*1e90*/  LDG.E R6, desc[UR22][R6.64] ;  /* 0x0000001606067981 */ /* 0x000e62000c1e1900 */
[----:B0-----:R-:W-:-:S04]  /*1ea0*/  LEA R4, P0, R2, UR6, 0x2 ;  /* 0x0000000602047c11 */ /* 0x001fc8000f8010ff */
[----:B------:R-:W-:-:S05]  /*1eb0*/  LEA.HI.X R5, R2, UR7, R3, 0x2, P0 ;  /* 0x0000000702057c11 */ /* 0x000fca00080f1403 */
[----:B------:R-:W1:Y:S02]  /*1ec0*/  LDG.E R4, desc[UR22][R4.64] ;  /* 0x0000001604047981 */ /* 0x000e64000c1e1900 */
[----:B-123-5:R-:W-:-:S05]  /*1ed0*/  FFMA R23, R4, R6, R23 ;  /* 0x0000000604177223 */ /* 0x02efca0000000017 */
[----:B------:R-:W-:Y:S01]  /*1ee0*/  STG.E desc[UR22][R14.64], R23 ;  /* 0x000000170e007986 */ /* 0x000fe2000c101916 */
[----:B------:R-:W-:Y:S05]  /*1ef0*/  EXIT ;  /* 0x000000000000794d */ /* 0x000fea0003800000 */
.L_x_4:
[----:B------:R-:W-:-:S00]  /*1f00*/  BRA `(.L_x_4) ;  /* 0xfffffffc00fc7947 */ /* 0x000fc0000383ffff */
[----:B------:R-:W-:-:S00]  /*1f10*/  NOP ;  /* 0x0000000000007918 */ /* 0x000fc00000000000 */
        /* <DEDUP_REMOVED lines=14> */
.L_x_73:


//--------------------- .text._Z26backprojection_kernel_fastPfS_S_S_S_ffffffjjj --------------------------
	.section	.text._Z26backprojection_kernel_fastPfS_S_S_S_ffffffjjj,"ax",@progbits
	.align	128
        .global         _Z26backprojection_kernel_fastPfS_S_S_S_ffffffjjj
        .type           _Z26backprojection_kernel_fastPfS_S_S_S_ffffffjjj,@function
        .size           _Z26backprojection_kernel_fastPfS_S_S_S_ffffffjjj,(.L_x_70 - _Z26backprojection_kernel_fastPfS_S_S_S_ffffffjjj)
        .other          _Z26backprojection_kernel_fastPfS_S_S_S_ffffffjjj,@"STO_CUDA_ENTRY STV_DEFAULT"
_Z26backprojection_kernel_fastPfS_S_S_S_ffffffjjj:
.text._Z26backprojection_kernel_fastPfS_S_S_S_ffffffjjj:
[----:B------:R-:W-:Y:S08]  /*0000*/  LDC R1, c[0x0][0x37c] ;  /* 0x0000df00ff017b82 */ /* 0x000ff00000000800 */
[----:B------:R-:W-:Y:S01]  /*0010*/  S2UR UR4, SR_CTAID.Y ;  /* 0x00000000000479c3 */ /* 0x000fe20000002600 */
[----:B------:R-:W0:Y:S01]  /*0020*/  LDCU UR17, c[0x0][0x374] ;  /* 0x00006e80ff1177ac */ /* 0x000e220008000800 */
[----:B------:R-:W1:Y:S01]  /*0030*/  S2R R2, SR_TID.X ;  /* 0x0000000000027919 */ /* 0x000e620000002100 */
[----:B------:R-:W2:Y:S05]  /*0040*/  LDCU.64 UR10, c[0x0][0x3c0] ;  /* 0x00007800ff0a77ac */ /* 0x000eaa0008000a00 */
[----:B------:R-:W0:Y:S01]  /*0050*/  S2UR UR16, SR_CTAID.X ;  /* 0x00000000001079c3 */ /* 0x000e220000002500 */
[----:B------:R-:W3:Y:S01]  /*0060*/  LDCU.128 UR12, c[0x0][0x390] ;  /* 0x00007200ff0c77ac */ /* 0x000ee20008000c00 */
[----:B------:R-:W-:Y:S01]  /*0070*/  UMOV UR5, URZ ;  /* 0x000000ff00057c82 */ /* 0x000fe20008000000 */
[----:B------:R-:W-:-:S05]  /*0080*/  UMOV UR7, URZ ;  /* 0x000000ff00077c82 */ /* 0x000fca0008000000 */
[----:B------:R-:W1:Y:S01]  /*0090*/  LDC.64 R4, c[0x0][0x3a0] ;  /* 0x0000e800ff047b82 */ /* 0x000e620000000a00 */
[----:B--2---:R-:W-:Y:S01]  /*00a0*/  UMOV UR6, UR10 ;  /* 0x0000000a00067c82 */ /* 0x004fe20008000000 */
[----:B0-----:R-:W-:-:S04]  /*00b0*/  UIMAD.WIDE.U32 UR8, UR16, UR17, UR4 ;  /* 0x00000011100872a5 */ /* 0x001fc8000f8e0004 */
[----:B------:R-:W-:Y:S02]  /*00c0*/  UIMAD.WIDE.U32 UR6, UR8, UR11, UR6 ;  /* 0x0000000b080672a5 */ /* 0x000fe4000f8e0006 */
[----:B------:R-:W-:Y:S02]  /*00d0*/  UIMAD UR9, UR9, UR11, URZ ;  /* 0x0000000b090972a4 */ /* 0x000fe4000f8e02ff */
[----:B------:R-:W-:Y:S02]  /*00e0*/  USHF.L.U32 UR8, UR6, 0x2, URZ ;  /* 0x0000000206087899 */ /* 0x000fe400080006ff */
[----:B------:R-:W-:Y:S01]  /*00f0*/  UIADD3 UR9, UPT, UPT, UR7, UR9, URZ ;  /* 0x0000000907097290 */ /* 0x000fe2000fffe0ff */
[----:B------:R-:W0:Y:S01]  /*0100*/  LDCU.64 UR10, c[0x0][0x358] ;  /* 0x00006b00ff0a77ac */ /* 0x000e220008000a00 */
[----:B---3--:R-:W-:Y:S02]  /*0110*/  UIADD3 UR7, UP0, UPT, UR8, UR14, URZ ;  /* 0x0000000e08077290 */ /* 0x008fe4000ff1e0ff */
[----:B------:R-:W-:-:S04]  /*0120*/  USHF.L.U64.HI UR9, UR6, 0x2, UR9 ;  /* 0x0000000206097899 */ /* 0x000fc80008010209 */
[----:B------:R-:W-:Y:S01]  /*0130*/  UIADD3.X UR6, UPT, UPT, UR9, UR15, URZ, UP0, !UPT ;  /* 0x0000000f09067290 */ /* 0x000fe200087fe4ff */
[----:B------:R-:W-:-:S05]  /*0140*/  IMAD.U32 R6, RZ, RZ, UR7 ;  /* 0x00000007ff067e24 */ /* 0x000fca000f8e00ff */
[----:B------:R-:W-:-:S05]  /*0150*/  IMAD.U32 R7, RZ, RZ, UR6 ;  /* 0x00000006ff077e24 */ /* 0x000fca000f8e00ff */
[----:B0-----:R-:W2:Y:S01]  /*0160*/  LDG.E R0, desc[UR10][R6.64] ;  /* 0x0000000a06007981 */ /* 0x001ea2000c1e1900 */
[----:B-1----:R-:W-:-:S05]  /*0170*/  IMAD.WIDE.U32 R4, R2, 0x4, R4 ;  /* 0x0000000402047825 */ /* 0x002fca00078e0004 */
[----:B------:R-:W3:Y:S01]  /*0180*/  LDG.E R3, desc[UR10][R4.64] ;  /* 0x0000000a04037981 */ /* 0x000ee2000c1e1900 */
[----:B------:R-:W-:-:S04]  /*0190*/  UIADD3 UR6, UP0, UPT, UR8, UR12, URZ ;  /* 0x0000000c08067290 */ /* 0x000fc8000ff1e0ff */
[----:B------:R-:W-:Y:S02]  /*01a0*/  UIADD3.X UR7, UPT, UPT, UR9, UR13, URZ, UP0, !UPT ;  /* 0x0000000d09077290 */ /* 0x000fe400087fe4ff */
[----:B------:R-:W-:-:S04]  /*01b0*/  IMAD.U32 R8, RZ, RZ, UR6 ;  /* 0x00000006ff087e24 */ /* 0x000fc8000f8e00ff */
[----:B------:R-:W-:Y:S01]  /*01c0*/  IMAD.U32 R9, RZ, RZ, UR7 ;  /* 0x00000007ff097e24 */ /* 0x000fe2000f8e00ff */
[----:B------:R-:W3:Y:S04]  /*01d0*/  LDCU UR6, c[0x0][0x3a8] ;  /* 0x00007500ff0677ac */ /* 0x000ee80008000800 */
[----:B------:R0:W5:Y:S01]  /*01e0*/  LDG.E R8, desc[UR10][R8.64] ;  /* 0x0000000a08087981 */ /* 0x000162000c1e1900 */
[----:B------:R-:W-:Y:S01]  /*01f0*/  BSSY.RECONVERGENT B0, `(.L_x_5) ;  /* 0x000000e000007945 */ /* 0x000fe20003800200 */
[----:B--2---:R-:W1:Y:S01]  /*0200*/  MUFU.RCP R11, R0 ;  /* 0x00000000000b7308 */ /* 0x004e620000001000 */
[----:B---3--:R-:W-:-:S07]  /*0210*/  FADD R3, R3, -UR6 ;  /* 0x8000000603037e21 */ /* 0x008fce0008000000 */
[----:B------:R-:W2:Y:S01]  /*0220*/  FCHK P0, R3, R0 ;  /* 0x0000000003007302 */ /* 0x000ea20000000000 */
[----:B-1----:R-:W-:-:S04]  /*0230*/  FFMA R10, -R0, R11, 1 ;  /* 0x3f800000000a7423 */ /* 0x002fc8000000010b */
[----:B------:R-:W-:-:S04]  /*0240*/  FFMA R10, R11, R10, R11 ;  /* 0x0000000a0b0a7223 */ /* 0x000fc8000000000b */
[----:B------:R-:W-:-:S04]  /*0250*/  FFMA R5, R3, R10, RZ ;  /* 0x0000000a03057223 */ /* 0x000fc800000000ff */
[----:B------:R-:W-:-:S04]  /*0260*/  FFMA R6, -R0, R5, R3 ;  /* 0x0000000500067223 */ /* 0x000fc80000000103 */
[----:B------:R-:W-:Y:S01]  /*0270*/  FFMA R6, R10, R6, R5 ;  /* 0x000000060a067223 */ /* 0x000fe20000000005 */
[----:B0-2---:R-:W-:Y:S06]  /*0280*/  @!P0 BRA `(.L_x_6) ;  /* 0x0000000000108947 */ /* 0x005fec0003800000 */
[----:B------:R-:W-:Y:S01]  /*0290*/  IMAD.MOV.U32 R4, RZ, RZ, R0 ;  /* 0x000000ffff047224 */ /* 0x000fe200078e0000 */
[----:B------:R-:W-:-:S07]  /*02a0*/  MOV R12, 0x2c0 ;  /* 0x000002c0000c7802 */ /* 0x000fce0000000f00 */
[----:B-----5:R-:W-:Y:S05]  /*02b0*/  CALL.REL.NOINC `($__internal_2_$__cuda_sm3x_div_rn_noftz_f32_slowpath) ;  /* 0x0000001000bc7944 */ /* 0x020fea0003c00000 */
[----:B------:R-:W-:-:S07]  /*02c0*/  MOV R6, R4 ;  /* 0x0000000400067202 */ /* 0x000fce0000000f00 */
.L_x_6:
[----:B------:R-:W-:Y:S05]  /*02d0*/  BSYNC.RECONVERGENT B0 ;  /* 0x0000000000007941 */ /* 0x000fea0003800200 */
.L_x_5:
[----:B------:R-:W0:Y:S01]  /*02e0*/  LDCU UR6, c[0x0][0x3ac] ;  /* 0x00007580ff0677ac */ /* 0x000e220008000800 */
[----:B------:R-:W-:Y:S01]  /*02f0*/  IMAD.MOV.U32 R4, RZ, RZ, 0x1 ;  /* 0x00000001ff047424 */ /* 0x000fe200078e00ff */
[----:B------:R-:W-:Y:S08]  /*0300*/  F2F.F64.F32 R6, |R6| ;  /* 0x4000000600067310 */ /* 0x000ff00000201800 */
[----:B0-----:R-:W0:Y:S01]  /*0310*/  F2F.F64.F32 R10, UR6 ;  /* 0x00000006000a7d10 */ /* 0x001e220008201800 */
[----:B------:R-:W1:Y:S07]  /*0320*/  LDCU UR6, c[0x0][0x3b0] ;  /* 0x00007600ff0677ac */ /* 0x000e6e0008000800 */
[----:B0-----:R-:W0:Y:S01]  /*0330*/  MUFU.RCP64H R5, R11 ;  /* 0x0000000b00057308 */ /* 0x001e220000001800 */
[----:B-1---5:R-:W-:Y:S01]  /*0340*/  FMUL R9, R8, UR6 ;  /* 0x0000000608097c20 */ /* 0x022fe20008400000 */
[----:B0-----:R-:W-:-:S08]  /*0350*/  DFMA R12, -R10, R4, 1 ;  /* 0x3ff000000a0c742b */ /* 0x001fd00000000104 */
[----:B------:R-:W-:Y:S02]  /*0360*/  DFMA R14, R12, R12, R12 ;  /* 0x0000000c0c0e722b */ /* 0x000fe4000000000c */
[----:B------:R-:W0:Y:S06]  /*0370*/  F2F.F64.F32 R12, R9 ;  /* 0x00000009000c7310 */ /* 0x000e2c0000201800 */
[----:B------:R-:W-:-:S08]  /*0380*/  DFMA R14, R4, R14, R4 ;  /* 0x0000000e040e722b */ /* 0x000fd00000000004 */
[----:B------:R-:W-:Y:S02]  /*0390*/  DFMA R4, -R10, R14, 1 ;  /* 0x3ff000000a04742b */ /* 0x000fe4000000010e */
[----:B0-----:R-:W-:-:S06]  /*03a0*/  DMUL R12, R12, 0.5 ;  /* 0x3fe000000c0c7828 */ /* 0x001fcc0000000000 */
[----:B------:R-:W-:-:S04]  /*03b0*/  DFMA R4, R14, R4, R14 ;  /* 0x000000040e04722b */ /* 0x000fc8000000000e */
[----:B------:R-:W-:-:S04]  /*03c0*/  FSETP.GEU.AND P1, PT, |R13|, 6.5827683646048100446e-37, PT ;  /* 0x036000000d00780b */ /* 0x000fc80003f2e200 */
[----:B------:R-:W-:-:S08]  /*03d0*/  DMUL R14, R12, R4 ;  /* 0x000000040c0e7228 */ /* 0x000fd00000000000 */
[----:B------:R-:W-:-:S08]  /*03e0*/  DFMA R16, -R10, R14, R12 ;  /* 0x0000000e0a10722b */ /* 0x000fd0000000010c */
[----:B------:R-:W-:-:S10]  /*03f0*/  DFMA R4, R4, R16, R14 ;  /* 0x000000100404722b */ /* 0x000fd4000000000e */
[----:B------:R-:W-:-:S05]  /*0400*/  FFMA R14, RZ, R11, R5 ;  /* 0x0000000bff0e7223 */ /* 0x000fca0000000005 */
[----:B------:R-:W-:-:S13]  /*0410*/  FSETP.GT.AND P0, PT, |R14|, 1.469367938527859385e-39, PT ;  /* 0x001000000e00780b */ /* 0x000fda0003f04200 */
[----:B------:R-:W-:Y:S05]  /*0420*/  @P0 BRA P1, `(.L_x_7) ;  /* 0x0000000000080947 */ /* 0x000fea0000800000 */
[----:B------:R-:W-:-:S07]  /*0430*/  MOV R24, 0x450 ;  /* 0x0000045000187802 */ /* 0x000fce0000000f00 */
[----:B------:R-:W-:Y:S05]  /*0440*/  CALL.REL.NOINC `($__internal_0_$__cuda_sm20_div_rn_f64_full) ;  /* 0x0000000800907944 */ /* 0x000fea0003c00000 */
.L_x_7:
[----:B------:R-:W-:-:S14]  /*0450*/  DSETP.GT.AND P0, PT, |R4|, R6, PT ;  /* 0x000000060400722a */ /* 0x000fdc0003f04200 */
[----:B------:R-:W-:Y:S05]  /*0460*/  @!P0 EXIT ;  /* 0x000000000000894d */ /* 0x000fea0003800000 */
[----:B------:R-:W0:Y:S01]  /*0470*/  LDC R7, c[0x0][0x360] ;  /* 0x0000d800ff077b82 */ /* 0x000e220000000800 */
[----:B------:R-:W-:Y:S01]  /*0480*/  FMUL R4, R0, R0 ;  /* 0x0000000000047220 */ /* 0x000fe20000400000 */
[----:B------:R-:W-:Y:S03]  /*0490*/  BSSY.RECONVERGENT B0, `(.L_x_8) ;  /* 0x0000014000007945 */ /* 0x000fe60003800200 */
[----:B------:R-:W-:-:S04]  /*04a0*/  FFMA R4, R3, R3, R4 ;  /* 0x0000000303047223 */ /* 0x000fc80000000004 */
[----:B------:R-:W-:Y:S01]  /*04b0*/  VIADD R3, R4, 0xf3000000 ;  /* 0xf300000004037836 */ /* 0x000fe20000000000 */
[----:B------:R1:W2:Y:S04]  /*04c0*/  MUFU.RSQ R9, R4 ;  /* 0x0000000400097308 */ /* 0x0002a80000001400 */
[----:B------:R-:W-:Y:S01]  /*04d0*/  ISETP.GT.U32.AND P0, PT, R3, 0x727fffff, PT ;  /* 0x727fffff0300780c */ /* 0x000fe20003f04070 */
[----:B------:R-:W-:Y:S02]  /*04e0*/  IMAD.MOV.U32 R3, RZ, RZ, RZ ;  /* 0x000000ffff037224 */ /* 0x000fe400078e00ff */
[C---:B0-----:R-:W-:Y:S02]  /*04f0*/  IMAD R2, R7.reuse, UR4, R2 ;  /* 0x0000000407027c24 */ /* 0x041fe4000f8e0202 */
[----:B------:R-:W-:-:S04]  /*0500*/  IMAD.WIDE.U32 R6, R7, UR16, RZ ;  /* 0x0000001007067c25 */ /* 0x000fc8000f8e00ff */
[----:B------:R-:W-:Y:S02]  /*0510*/  IMAD R5, R7, UR17, RZ ;  /* 0x0000001107057c24 */ /* 0x000fe4000f8e02ff */
[----:B------:R-:W-:-:S04]  /*0520*/  IMAD.WIDE.U32 R6, R6, UR17, R2 ;  /* 0x0000001106067c25 */ /* 0x000fc8000f8e0002 */
[----:B------:R-:W-:Y:S01]  /*0530*/  IMAD.IADD R5, R7, 0x1, R5 ;  /* 0x0000000107057824 */ /* 0x000fe200078e0205 */
[----:B-12---:R-:W-:Y:S06]  /*0540*/  @!P0 BRA `(.L_x_9) ;  /* 0x0000000000108947 */ /* 0x006fec0003800000 */
[----:B------:R-:W-:-:S07]  /*0550*/  MOV R12, 0x570 ;  /* 0x00000570000c7802 */ /* 0x000fce0000000f00 */
[----:B------:R-:W-:Y:S05]  /*0560*/  CALL.REL.NOINC `($__internal_1_$__cuda_sm20_sqrt_rn_f32_slowpath) ;  /* 0x0000000c00b87944 */ /* 0x000fea0003c00000 */
[----:B------:R-:W-:Y:S01]  /*0570*/  IMAD.MOV.U32 R9, RZ, RZ, R4 ;  /* 0x000000ffff097224 */ /* 0x000fe200078e0004 */
[----:B------:R-:W-:Y:S06]  /*0580*/  BRA `(.L_x_10) ;  /* 0x0000000000107947 */ /* 0x000fec0003800000 */
.L_x_9:
[----:B------:R-:W-:Y:S01]  /*0590*/  FMUL.FTZ R3, R4, R9 ;  /* 0x0000000904037220 */ /* 0x000fe20000410000 */
[----:B------:R-:W-:-:S03]  /*05a0*/  FMUL.FTZ R9, R9, 0.5 ;  /* 0x3f00000009097820 */ /* 0x000fc60000410000 */
[----:B------:R-:W-:-:S04]  /*05b0*/  FFMA R4, -R3, R3, R4 ;  /* 0x0000000303047223 */ /* 0x000fc80000000104 */
[----:B------:R-:W-:-:S07]  /*05c0*/  FFMA R9, R4, R9, R3 ;  /* 0x0000000904097223 */ /* 0x000fce0000000003 */
.L_x_10:
[----:B------:R-:W-:Y:S05]  /*05d0*/  BSYNC.RECONVERGENT B0 ;  /* 0x0000000000007941 */ /* 0x000fea0003800200 */
.L_x_8:
[----:B------:R-:W0:Y:S01]  /*05e0*/  LDCU UR4, c[0x0][0x3ac] ;  /* 0x00007580ff0477ac */ /* 0x000e220008000800 */
[----:B------:R-:W1:Y:S01]  /*05f0*/  MUFU.RCP R3, R8 ;  /* 0x0000000800037308 */ /* 0x000e620000001000 */
[----:B------:R-:W-:-:S04]  /*0600*/  FSETP.GT.AND P0, PT, R0, RZ, PT ;  /* 0x000000ff0000720b */ /* 0x000fc80003f04000 */
[----:B------:R-:W-:Y:S02]  /*0610*/  FSEL R10, R9, -R9, P0 ;  /* 0x80000009090a7208 */ /* 0x000fe40000000000 */
[----:B0-----:R-:W-:Y:S01]  /*0620*/  MOV R11, UR4 ;  /* 0x00000004000b7c02 */ /* 0x001fe20008000f00 */
[----:B-1----:R-:W-:-:S03]  /*0630*/  FFMA R2, -R8, R3, 1 ;  /* 0x3f80000008027423 */ /* 0x002fc60000000103 */
[----:B------:R-:W0:Y:S01]  /*0640*/  FCHK P1, R11, R8 ;  /* 0x000000080b007302 */ /* 0x000e220000020000 */
[----:B------:R-:W-:-:S04]  /*0650*/  FFMA R2, R3, R2, R3 ;  /* 0x0000000203027223 */ /* 0x000fc80000000003 */
[----:B------:R-:W-:-:S04]  /*0660*/  FFMA R3, R2, UR4, RZ ;  /* 0x0000000402037c23 */ /* 0x000fc800080000ff */
[----:B------:R-:W-:-:S04]  /*0670*/  FFMA R4, -R8, R3, UR4 ;  /* 0x0000000408047e23 */ /* 0x000fc80008000103 */
[----:B------:R-:W-:Y:S01]  /*0680*/  FFMA R3, R2, R4, R3 ;  /* 0x0000000402037223 */ /* 0x000fe20000000003 */
[----:B0-----:R-:W-:Y:S06]  /*0690*/  @!P1 BRA `(.L_x_11) ;  /* 0x0000000000189947 */ /* 0x001fec0003800000 */
[----:B------:R-:W0:Y:S01]  /*06a0*/  LDCU UR4, c[0x0][0x3ac] ;  /* 0x00007580ff0477ac */ /* 0x000e220008000800 */
[----:B------:R-:W-:Y:S01]  /*06b0*/  IMAD.MOV.U32 R4, RZ, RZ, R8 ;  /* 0x000000ffff047224 */ /* 0x000fe200078e0008 */
[----:B------:R-:W-:Y:S01]  /*06c0*/  MOV R12, 0x6f0 ;  /* 0x000006f0000c7802 */ /* 0x000fe20000000f00 */
[----:B0-----:R-:W-:-:S07]  /*06d0*/  IMAD.U32 R3, RZ, RZ, UR4 ;  /* 0x00000004ff037e24 */ /* 0x001fce000f8e00ff */
[----:B------:R-:W-:Y:S05]  /*06e0*/  CALL.REL.NOINC `($__internal_2_$__cuda_sm3x_div_rn_noftz_f32_slowpath) ;  /* 0x0000000c00b07944 */ /* 0x000fea0003c00000 */
[----:B------:R-:W-:-:S07]  /*06f0*/  IMAD.MOV.U32 R3, RZ, RZ, R4 ;  /* 0x000000ffff037224 */ /* 0x000fce00078e0004 */
.L_x_11:
[----:B------:R-:W0:Y:S01]  /*0700*/  MUFU.RCP R2, R9 ;  /* 0x0000000900027308 */ /* 0x000e220000001000 */
[----:B------:R-:W-:Y:S07]  /*0710*/  BSSY.RECONVERGENT B0, `(.L_x_12) ;  /* 0x000000e000007945 */ /* 0x000fee0003800200 */
[----:B------:R-:W1:Y:S01]  /*0720*/  FCHK P0, R0, R9 ;  /* 0x0000000900007302 */ /* 0x000e620000000000 */
[----:B0-----:R-:W-:-:S04]  /*0730*/  FFMA R11, R2, -R9, 1 ;  /* 0x3f800000020b7423 */ /* 0x001fc80000000809 */
[----:B------:R-:W-:Y:S01]  /*0740*/  FFMA R11, R2, R11, R2 ;  /* 0x0000000b020b7223 */ /* 0x000fe20000000002 */
[----:B------:R-:W-:-:S03]  /*0750*/  FADD R2, R10, R3 ;  /* 0x000000030a027221 */ /* 0x000fc60000000000 */
[----:B------:R-:W-:-:S04]  /*0760*/  FFMA R4, R0, R11, RZ ;  /* 0x0000000b00047223 */ /* 0x000fc800000000ff */
[----:B------:R-:W-:-:S04]  /*0770*/  FFMA R12, R4, -R9, R0 ;  /* 0x80000009040c7223 */ /* 0x000fc80000000000 */
[----:B------:R-:W-:Y:S01]  /*0780*/  FFMA R3, R11, R12, R4 ;  /* 0x0000000c0b037223 */ /* 0x000fe20000000004 */
[----:B-1----:R-:W-:Y:S06]  /*0790*/  @!P0 BRA `(.L_x_13) ;  /* 0x0000000000148947 */ /* 0x002fec0003800000 */
[----:B------:R-:W-:Y:S01]  /*07a0*/  IMAD.MOV.U32 R3, RZ, RZ, R0 ;  /* 0x000000ffff037224 */ /* 0x000fe200078e0000 */
[----:B------:R-:W-:Y:S01]  /*07b0*/  MOV R12, 0x7e0 ;  /* 0x000007e0000c7802 */ /* 0x000fe20000000f00 */
[----:B------:R-:W-:-:S07]  /*07c0*/  IMAD.MOV.U32 R4, RZ, RZ, R9 ;  /* 0x000000ffff047224 */ /* 0x000fce00078e0009 */
[----:B------:R-:W-:Y:S05]  /*07d0*/  CALL.REL.NOINC `($__internal_2_$__cuda_sm3x_div_rn_noftz_f32_slowpath) ;  /* 0x0000000c00747944 */ /* 0x000fea0003c00000 */
[----:B------:R-:W-:-:S07]  /*07e0*/  MOV R3, R4 ;  /* 0x0000000400037202 */ /* 0x000fce0000000f00 */
.L_x_13:
[----:B------:R-:W-:Y:S05]  /*07f0*/  BSYNC.RECONVERGENT B0 ;  /* 0x0000000000007941 */ /* 0x000fea0003800200 */
.L_x_12:
[----:B------:R-:W-:Y:S01]  /*0800*/  FMUL R10, R2, R2 ;  /* 0x00000002020a7220 */ /* 0x000fe20000400000 */
[----:B------:R-:W-:Y:S01]  /*0810*/  FMUL R3, R8, R3 ;  /* 0x0000000308037220 */ /* 0x000fe20000400000 */
[----:B------:R-:W-:Y:S02]  /*0820*/  BSSY.RECONVERGENT B0, `(.L_x_14) ;  /* 0x000000d000007945 */ /* 0x000fe40003800200 */
[----:B------:R-:W0:Y:S08]  /*0830*/  MUFU.RCP R0, R10 ;  /* 0x0000000a00007308 */ /* 0x000e300000001000 */
[----:B------:R-:W1:Y:S01]  /*0840*/  FCHK P0, R3, R10 ;  /* 0x0000000a03007302 */ /* 0x000e620000000000 */
[----:B0-----:R-:W-:-:S04]  /*0850*/  FFMA R9, -R10, R0, 1 ;  /* 0x3f8000000a097423 */ /* 0x001fc80000000100 */
[----:B------:R-:W-:-:S04]  /*0860*/  FFMA R0, R0, R9, R0 ;  /* 0x0000000900007223 */ /* 0x000fc80000000000 */
[----:B------:R-:W-:-:S04]  /*0870*/  FFMA R9, R3, R0, RZ ;  /* 0x0000000003097223 */ /* 0x000fc800000000ff */
[----:B------:R-:W-:-:S04]  /*0880*/  FFMA R4, -R10, R9, R3 ;  /* 0x000000090a047223 */ /* 0x000fc80000000103 */
[----:B------:R-:W-:Y:S01]  /*0890*/  FFMA R0, R0, R4, R9 ;  /* 0x0000000400007223 */ /* 0x000fe20000000009 */
[----:B-1----:R-:W-:Y:S06]  /*08a0*/  @!P0 BRA `(.L_x_15) ;  /* 0x0000000000108947 */ /* 0x002fec0003800000 */
[----:B------:R-:W-:Y:S01]  /*08b0*/  IMAD.MOV.U32 R4, RZ, RZ, R10 ;  /* 0x000000ffff047224 */ /* 0x000fe200078e000a */
[----:B------:R-:W-:-:S07]  /*08c0*/  MOV R12, 0x8e0 ;  /* 0x000008e0000c7802 */ /* 0x000fce0000000f00 */
[----:B------:R-:W-:Y:S05]  /*08d0*/  CALL.REL.NOINC `($__internal_2_$__cuda_sm3x_div_rn_noftz_f32_slowpath) ;  /* 0x0000000c00347944 */ /* 0x000fea0003c00000 */
[----:B------:R-:W-:-:S07]  /*08e0*/  IMAD.MOV.U32 R0, RZ, RZ, R4 ;  /* 0x000000ffff007224 */ /* 0x000fce00078e0004 */
.L_x_15:
[----:B------:R-:W-:Y:S05]  /*08f0*/  BSYNC.RECONVERGENT B0 ;  /* 0x0000000000007941 */ /* 0x000fea0003800200 */
.L_x_14:
[----:B------:R-:W0:Y:S01]  /*0900*/  LDC R9, c[0x0][0x3b4] ;  /* 0x0000ed00ff097b82 */ /* 0x000e220000000800 */
[----:B------:R-:W-:Y:S01]  /*0910*/  BSSY.RECONVERGENT B0, `(.L_x_16) ;  /* 0x000000f000007945 */ /* 0x000fe20003800200 */
[----:B0-----:R-:W0:Y:S08]  /*0920*/  MUFU.RCP R3, R9 ;  /* 0x0000000900037308 */ /* 0x001e300000001000 */
[----:B------:R-:W1:Y:S01]  /*0930*/  FCHK P0, R2, R9 ;  /* 0x0000000902007302 */ /* 0x000e620000000000 */
[----:B0-----:R-:W-:-:S04]  /*0940*/  FFMA R4, R3, -R9, 1 ;  /* 0x3f80000003047423 */ /* 0x001fc80000000809 */
[----:B------:R-:W-:-:S04]  /*0950*/  FFMA R3, R3, R4, R3 ;  /* 0x0000000403037223 */ /* 0x000fc80000000003 */
[----:B------:R-:W-:-:S04]  /*0960*/  FFMA R4, R2, R3, RZ ;  /* 0x0000000302047223 */ /* 0x000fc800000000ff */
[----:B------:R-:W-:-:S04]  /*0970*/  FFMA R8, R4, -R9, R2 ;  /* 0x8000000904087223 */ /* 0x000fc80000000002 */
[----:B------:R-:W-:Y:S01]  /*0980*/  FFMA R3, R3, R8, R4 ;  /* 0x0000000803037223 */ /* 0x000fe20000000004 */
[----:B-1----:R-:W-:Y:S06]  /*0990*/  @!P0 BRA `(.L_x_17) ;  /* 0x0000000000188947 */ /* 0x002fec0003800000 */
[----:B------:R-:W0:Y:S01]  /*09a0*/  LDCU UR4, c[0x0][0x3b4] ;  /* 0x00007680ff0477ac */ /* 0x000e220008000800 */
[----:B------:R-:W-:Y:S01]  /*09b0*/  IMAD.MOV.U32 R3, RZ, RZ, R2 ;  /* 0x000000ffff037224 */ /* 0x000fe200078e0002 */
[----:B------:R-:W-:Y:S01]  /*09c0*/  MOV R12, 0x9f0 ;  /* 0x000009f0000c7802 */ /* 0x000fe20000000f00 */
[----:B0-----:R-:W-:-:S07]  /*09d0*/  IMAD.U32 R4, RZ, RZ, UR4 ;  /* 0x00000004ff047e24 */ /* 0x001fce000f8e00ff */
[----:B------:R-:W-:Y:S05]  /*09e0*/  CALL.REL.NOINC `($__internal_2_$__cuda_sm3x_div_rn_noftz_f32_slowpath) ;  /* 0x0000000800f07944 */ /* 0x000fea0003c00000 */
[----:B------:R-:W-:-:S07]  /*09f0*/  IMAD.MOV.U32 R3, RZ, RZ, R4 ;  /* 0x000000ffff037224 */ /* 0x000fce00078e0004 */
.L_x_17:
[----:B------:R-:W-:Y:S05]  /*0a00*/  BSYNC.RECONVERGENT B0 ;  /* 0x0000000000007941 */ /* 0x000fea0003800200 */
.L_x_16:
[----:B------:R-:W0:Y:S01]  /*0a10*/  LDCU.64 UR4, c[0x0][0x3b8] ;  /* 0x00007700ff0477ac */ /* 0x000e220008000a00 */
[----:B------:R-:W-:Y:S01]  /*0a20*/  BSSY.RECONVERGENT B0, `(.L_x_18) ;  /* 0x000002a000007945 */ /* 0x000fe20003800200 */
[----:B------:R-:W-:Y:S02]  /*0a30*/  HFMA2 R4, -RZ, RZ, 0, 0 ;  /* 0x00000000ff047431 */ /* 0x000fe400000001ff */
[----:B0-----:R-:W-:-:S04]  /*0a40*/  FADD R3, R3, -UR4 ;  /* 0x8000000403037e21 */ /* 0x001fc80008000000 */
[----:B------:R-:W-:Y:S01]  /*0a50*/  FMUL R10, R3, UR5 ;  /* 0x00000005030a7c20 */ /* 0x000fe20008400000 */
[----:B------:R-:W-:-:S04]  /*0a60*/  IMAD.MOV.U32 R3, RZ, RZ, -0x80000000 ;  /* 0x80000000ff037424 */ /* 0x000fc800078e00ff */
[----:B------:R-:W-:-:S13]  /*0a70*/  FSETP.NAN.AND P0, PT, |R10|, |R10|, PT ;  /* 0x4000000a0a00720b */ /* 0x000fda0003f08200 */
[----:B------:R-:W-:Y:S05]  /*0a80*/  @P0 BRA `(.L_x_19) ;  /* 0x00000000008c0947 */ /* 0x000fea0003800000 */
[----:B------:R-:W-:Y:S01]  /*0a90*/  FSETP.GE.AND P0, PT, R10, 9.22337203685477580800e+18, PT ;  /* 0x5f0000000a00780b */ /* 0x000fe20003f06000 */
[----:B------:R-:W-:Y:S02]  /*0aa0*/  IMAD.MOV.U32 R4, RZ, RZ, -0x1 ;  /* 0xffffffffff047424 */ /* 0x000fe400078e00ff */
[----:B------:R-:W-:-:S10]  /*0ab0*/  IMAD.MOV.U32 R3, RZ, RZ, 0x7fffffff ;  /* 0x7fffffffff037424 */ /* 0x000fd400078e00ff */
[----:B------:R-:W-:Y:S05]  /*0ac0*/  @P0 BRA `(.L_x_19) ;  /* 0x00000000007c0947 */ /* 0x000fea0003800000 */
[----:B------:R-:W-:Y:S01]  /*0ad0*/  FSETP.GTU.AND P0, PT, R10, -9.22337203685477580800e+18, PT ;  /* 0xdf0000000a00780b */ /* 0x000fe20003f0c000 */
[----:B------:R-:W-:Y:S02]  /*0ae0*/  IMAD.MOV.U32 R4, RZ, RZ, RZ ;  /* 0x000000ffff047224 */ /* 0x000fe400078e00ff */
[----:B------:R-:W-:-:S10]  /*0af0*/  IMAD.MOV.U32 R3, RZ, RZ, -0x80000000 ;  /* 0x80000000ff037424 */ /* 0x000fd400078e00ff */
[----:B------:R-:W-:Y:S05]  /*0b00*/  @!P0 BRA `(.L_x_19) ;  /* 0x00000000006c8947 */ /* 0x000fea0003800000 */
[----:B------:R-:W-:Y:S01]  /*0b10*/  SHF.R.U32.HI R2, RZ, 0x17, R10 ;  /* 0x00000017ff027819 */ /* 0x000fe2000001160a */
[----:B------:R-:W-:Y:S01]  /*0b20*/  BSSY.RECONVERGENT B1, `(.L_x_20) ;  /* 0x0000012000017945 */ /* 0x000fe20003800200 */
[----:B------:R-:W-:Y:S02]  /*0b30*/  CS2R R8, SRZ ;  /* 0x0000000000087805 */ /* 0x000fe4000001ff00 */
[----:B------:R-:W-:Y:S01]  /*0b40*/  MOV R11, RZ ;  /* 0x000000ff000b7202 */ /* 0x000fe20000000f00 */
[----:B------:R-:W-:Y:S01]  /*0b50*/  IMAD.MOV.U32 R4, RZ, RZ, RZ ;  /* 0x000000ffff047224 */ /* 0x000fe200078e00ff */
[----:B------:R-:W-:-:S04]  /*0b60*/  LOP3.LUT R3, R2, 0xff, RZ, 0xc0, !PT ;  /* 0x000000ff02037812 */ /* 0x000fc800078ec0ff */
[----:B------:R-:W-:-:S13]  /*0b70*/  ISETP.GE.U32.AND P0, PT, R3, 0x7e, PT ;  /* 0x0000007e0300780c */ /* 0x000fda0003f06070 */
[----:B------:R-:W-:Y:S05]  /*0b80*/  @!P0 BRA `(.L_x_21) ;  /* 0x00000000002c8947 */ /* 0x000fea0003800000 */
[----:B------:R-:W-:Y:S01]  /*0b90*/  ISETP.NE.AND P0, PT, R3, 0xbd, PT ;  /* 0x000000bd0300780c */ /* 0x000fe20003f05270 */
[----:B------:R-:W-:Y:S02]  /*0ba0*/  IMAD.SHL.U32 R2, R10, 0x80, RZ ;  /* 0x000000800a027824 */ /* 0x000fe400078e00ff */
[----:B------:R-:W-:-:S03]  /*0bb0*/  IMAD.MOV.U32 R9, RZ, RZ, RZ ;  /* 0x000000ffff097224 */ /* 0x000fc600078e00ff */
[----:B------:R-:W-:-:S04]  /*0bc0*/  LOP3.LUT R2, R2, 0x3fffff80, RZ, 0xc0, !PT ;  /* 0x3fffff8002027812 */ /* 0x000fc800078ec0ff */
[----:B------:R-:W-:-:S03]  /*0bd0*/  LOP3.LUT R11, R2, 0x40000000, RZ, 0xfc, !PT ;  /* 0x40000000020b7812 */ /* 0x000fc600078efcff */
[C---:B------:R-:W-:Y:S01]  /*0be0*/  @P0 VIADD R2, R3.reuse, 0xffffff83 ;  /* 0xffffff8303020836 */ /* 0x040fe20000000000 */
[----:B------:R-:W-:-:S04]  /*0bf0*/  @P0 IADD3 R3, PT, PT, -R3, 0xbd, RZ ;  /* 0x000000bd03030810 */ /* 0x000fc80007ffe1ff */
[--C-:B------:R-:W-:Y:S02]  /*0c00*/  @P0 SHF.L.U64.HI R2, RZ, R2, R11.reuse ;  /* 0x00000002ff020219 */ /* 0x100fe4000001020b */
[-CC-:B------:R-:W-:Y:S02]  /*0c10*/  @P0 SHF.R.U64 R9, RZ, R3.reuse, R11.reuse ;  /* 0x00000003ff090219 */ /* 0x180fe4000000120b */
[----:B------:R-:W-:Y:S02]  /*0c20*/  @P0 SHF.R.U32.HI R11, RZ, R3, R11 ;  /* 0x00000003ff0b0219 */ /* 0x000fe4000001160b */
[----:B------:R-:W-:-:S07]  /*0c30*/  @P0 SHF.R.U32.HI R4, RZ, 0x1f, R2 ;  /* 0x0000001fff040819 */ /* 0x000fce0000011602 */
.L_x_21:
[----:B------:R-:W-:Y:S05]  /*0c40*/  BSYNC.RECONVERGENT B1 ;  /* 0x0000000000017941 */ /* 0x000fea0003800200 */
.L_x_20:
[----:B------:R-:W-:-:S04]  /*0c50*/  IADD3 R2, P0, PT, R9, R4, RZ ;  /* 0x0000000409027210 */ /* 0x000fc80007f1e0ff */
[----:B------:R-:W-:Y:S01]  /*0c60*/  IADD3 R9, P1, PT, RZ, -R2, RZ ;  /* 0x80000002ff097210 */ /* 0x000fe20007f3e0ff */
[----:B------:R-:W-:Y:S01]  /*0c70*/  IMAD.X R3, R11, 0x1, R8, P0 ;  /* 0x000000010b037824 */ /* 0x000fe200000e0608 */
[----:B------:R-:W-:-:S04]  /*0c80*/  ISETP.GE.AND P0, PT, R10, RZ, PT ;  /* 0x000000ff0a00720c */ /* 0x000fc80003f06270 */
[-C--:B------:R-:W-:Y:S02]  /*0c90*/  IADD3.X R8, PT, PT, RZ, ~R3.reuse, RZ, P1, !PT ;  /* 0x80000003ff087210 */ /* 0x080fe40000ffe4ff */
[----:B------:R-:W-:Y:S02]  /*0ca0*/  SEL R4, R9, R2, !P0 ;  /* 0x0000000209047207 */ /* 0x000fe40004000000 */
[----:B------:R-:W-:-:S07]  /*0cb0*/  SEL R3, R8, R3, !P0 ;  /* 0x0000000308037207 */ /* 0x000fce0004000000 */
.L_x_19:
[----:B------:R-:W-:Y:S05]  /*0cc0*/  BSYNC.RECONVERGENT B0 ;  /* 0x0000000000007941 */ /* 0x000fea0003800200 */
.L_x_18:
[----:B------:R-:W0:Y:S02]  /*0cd0*/  LDCU UR4, c[0x0][0x3c8] ;  /* 0x00007900ff0477ac */ /* 0x000e240008000800 */
[----:B0-----:R-:W-:-:S04]  /*0ce0*/  ISETP.GE.U32.AND P0, PT, R4, UR4, PT ;  /* 0x0000000404007c0c */ /* 0x001fc8000bf06070 */
[----:B------:R-:W-:-:S13]  /*0cf0*/  ISETP.GE.U32.AND.EX P0, PT, R3, RZ, PT, P0 ;  /* 0x000000ff0300720c */ /* 0x000fda0003f06100 */
[----:B------:R-:W-:Y:S05]  /*0d00*/  @P0 EXIT ;  /* 0x000000000000094d */ /* 0x000fea0003800000 */
[----:B------:R-:W0:Y:S02]  /*0d10*/  LDCU.64 UR4, c[0x0][0x388] ;  /* 0x00007100ff0477ac */ /* 0x000e240008000a00 */
[----:B0-----:R-:W-:-:S04]  /*0d20*/  LEA R2, P0, R4, UR4, 0x2 ;  /* 0x0000000404027c11 */ /* 0x001fc8000f8010ff */
[----:B------:R-:W-:-:S06]  /*0d30*/  LEA.HI.X R3, R4, UR5, R3, 0x2, P0 ;  /* 0x0000000504037c11 */ /* 0x000fcc00080f1403 */
[----:B------:R-:W2:Y:S01]  /*0d40*/  LDG.E R3, desc[UR10][R2.64] ;  /* 0x0000000a02037981 */ /* 0x000ea2000c1e1900 */
[----:B------:R-:W0:Y:S01]  /*0d50*/  MUFU.RCP R9, R0 ;  /* 0x0000000000097308 */ /* 0x000e220000001000 */
[----:B------:R-:W-:Y:S01]  /*0d60*/  BSSY.RECONVERGENT B0, `(.L_x_22) ;  /* 0x000000b000007945 */ /* 0x000fe20003800200 */
[----:B0-----:R-:W-:-:S04]  /*0d70*/  FFMA R4, R9, -R0, 1 ;  /* 0x3f80000009047423 */ /* 0x001fc80000000800 */
[----:B------:R-:W-:Y:S02]  /*0d80*/  FFMA R4, R9, R4, R9 ;  /* 0x0000000409047223 */ /* 0x000fe40000000009 */
[----:B--2---:R-:W0:Y:S02]  /*0d90*/  FCHK P0, R3, R0 ;  /* 0x0000000003007302 */ /* 0x004e240000000000 */
[----:B------:R-:W-:-:S04]  /*0da0*/  FFMA R9, R3, R4, RZ ;  /* 0x0000000403097223 */ /* 0x000fc800000000ff */
[----:B------:R-:W-:-:S04]  /*0db0*/  FFMA R8, R9, -R0, R3 ;  /* 0x8000000009087223 */ /* 0x000fc80000000003 */
[----:B------:R-:W-:Y:S01]  /*0dc0*/  FFMA R4, R4, R8, R9 ;  /* 0x0000000804047223 */ /* 0x000fe20000000009 */
[----:B0-----:R-:W-:Y:S06]  /*0dd0*/  @!P0 BRA `(.L_x_23) ;  /* 0x00000000000c8947 */ /* 0x001fec0003800000 */
[----:B------:R-:W-:Y:S01]  /*0de0*/  IMAD.MOV.U32 R4, RZ, RZ, R0 ;  /* 0x000000ffff047224 */ /* 0x000fe200078e0000 */
[----:B------:R-:W-:-:S07]  /*0df0*/  MOV R12, 0xe10 ;  /* 0x00000e10000c7802 */ /* 0x000fce0000000f00 */
[----:B------:R-:W-:Y:S05]  /*0e00*/  CALL.REL.NOINC `($__internal_2_$__cuda_sm3x_div_rn_noftz_f32_slowpath) ;  /* 0x0000000400e87944 */ /* 0x000fea0003c00000 */
.L_x_23:
[----:B------:R-:W-:Y:S05]  /*0e10*/  BSYNC.RECONVERGENT B0 ;  /* 0x0000000000007941 */ /* 0x000fea0003800200 */
.L_x_22:
[----:B------:R-:W0:Y:S02]  /*0e20*/  LDCU.64 UR4, c[0x0][0x380] ;  /* 0x00007000ff0477ac */ /* 0x000e240008000a00 */
[----:B0-----:R-:W-:-:S04]  /*0e30*/  LEA R2, P0, R6, UR4, 0x2 ;  /* 0x0000000406027c11 */ /* 0x001fc8000f8010ff */
[----:B------:R-:W-:-:S05]  /*0e40*/  LEA.HI.X R3, R6, UR5, R5, 0x2, P0 ;  /* 0x0000000506037c11 */ /* 0x000fca00080f1405 */
[----:B------:R-:W2:Y:S02]  /*0e50*/  LDG.E R5, desc[UR10][R2.64] ;  /* 0x0000000a02057981 */ /* 0x000ea4000c1e1900 */
[----:B--2---:R-:W-:-:S05]  /*0e60*/  FADD R5, R5, R4 ;  /* 0x0000000405057221 */ /* 0x004fca0000000000 */
[----:B------:R-:W-:Y:S01]  /*0e70*/  STG.E desc[UR10][R2.64], R5 ;  /* 0x0000000502007986 */ /* 0x000fe2000c10190a */
[----:B------:R-:W-:Y:S05]  /*0e80*/  EXIT ;  /* 0x000000000000794d */ /* 0x000fea0003800000 */
        .weak           $__internal_0_$__cuda_sm20_div_rn_f64_full
        .type           $__internal_0_$__cuda_sm20_div_rn_f64_full,@function
        .size           $__internal_0_$__cuda_sm20_div_rn_f64_full,($__internal_1_$__cuda_sm20_sqrt_rn_f32_slowpath - $__internal_0_$__cuda_sm20_div_rn_f64_full)
$__internal_0_$__cuda_sm20_div_rn_f64_full:
[C---:B------:R-:W-:Y:S01]  /*0e90*/  FSETP.GEU.AND P0, PT, |R11|.reuse, 1.469367938527859385e-39, PT ;  /* 0x001000000b00780b */ /* 0x040fe20003f0e200 */
[----:B------:R-:W-:Y:S01]  /*0ea0*/  IMAD.MOV.U32 R16, RZ, RZ, 0x1 ;  /* 0x00000001ff107424 */ /* 0x000fe200078e00ff */
[C---:B------:R-:W-:Y:S01]  /*0eb0*/  LOP3.LUT R4, R11.reuse, 0x800fffff, RZ, 0xc0, !PT ;  /* 0x800fffff0b047812 */ /* 0x040fe200078ec0ff */
[----:B------:R-:W-:Y:S01]  /*0ec0*/  IMAD.MOV.U32 R9, RZ, RZ, 0x1ca00000 ;  /* 0x1ca00000ff097424 */ /* 0x000fe200078e00ff */
[----:B------:R-:W-:Y:S02]  /*0ed0*/  LOP3.LUT R21, R11, 0x7ff00000, RZ, 0xc0, !PT ;  /* 0x7ff000000b157812 */ /* 0x000fe400078ec0ff */
[----:B------:R-:W-:Y:S01]  /*0ee0*/  LOP3.LUT R5, R4, 0x3ff00000, RZ, 0xfc, !PT ;  /* 0x3ff0000004057812 */ /* 0x000fe200078efcff */
[----:B------:R-:W-:Y:S01]  /*0ef0*/  IMAD.MOV.U32 R4, RZ, RZ, R10 ;  /* 0x000000ffff047224 */ /* 0x000fe200078e000a */
[----:B------:R-:W-:-:S04]  /*0f00*/  LOP3.LUT R22, R13, 0x7ff00000, RZ, 0xc0, !PT ;  /* 0x7ff000000d167812 */ /* 0x000fc800078ec0ff */
[----:B------:R-:W-:Y:S01]  /*0f10*/  ISETP.GE.U32.AND P1, PT, R22, R21, PT ;  /* 0x000000151600720c */ /* 0x000fe20003f26070 */
[----:B------:R-:W-:Y:S01]  /*0f20*/  @!P0 DMUL R4, R10, 8.98846567431157953865e+307 ;  /* 0x7fe000000a048828 */ /* 0x000fe20000000000 */
[----:B------:R-:W-:-:S05]  /*0f30*/  MOV R23, R22 ;  /* 0x0000001600177202 */ /* 0x000fca0000000f00 */
[----:B------:R-:W0:Y:S02]  /*0f40*/  MUFU.RCP64H R17, R5 ;  /* 0x0000000500117308 */ /* 0x000e240000001800 */
[----:B0-----:R-:W-:-:S08]  /*0f50*/  DFMA R14, R16, -R4, 1 ;  /* 0x3ff00000100e742b */ /* 0x001fd00000000804 */
[----:B------:R-:W-:-:S08]  /*0f60*/  DFMA R14, R14, R14, R14 ;  /* 0x0000000e0e0e722b */ /* 0x000fd0000000000e */
[----:B------:R-:W-:Y:S01]  /*0f70*/  DFMA R16, R16, R14, R16 ;  /* 0x0000000e1010722b */ /* 0x000fe20000000010 */
[----:B------:R-:W-:Y:S01]  /*0f80*/  SEL R15, R9, 0x63400000, !P1 ;  /* 0x63400000090f7807 */ /* 0x000fe20004800000 */
[----:B------:R-:W-:Y:S01]  /*0f90*/  IMAD.MOV.U32 R14, RZ, RZ, R12 ;  /* 0x000000ffff0e7224 */ /* 0x000fe200078e000c */
[----:B------:R-:W-:Y:S02]  /*0fa0*/  FSETP.GEU.AND P1, PT, |R13|, 1.469367938527859385e-39, PT ;  /* 0x001000000d00780b */ /* 0x000fe40003f2e200 */
[----:B------:R-:W-:-:S03]  /*0fb0*/  LOP3.LUT R15, R15, 0x800fffff, R13, 0xf8, !PT ;  /* 0x800fffff0f0f7812 */ /* 0x000fc600078ef80d */
[----:B------:R-:W-:-:S08]  /*0fc0*/  DFMA R18, R16, -R4, 1 ;  /* 0x3ff000001012742b */ /* 0x000fd00000000804 */
[----:B------:R-:W-:Y:S01]  /*0fd0*/  DFMA R16, R16, R18, R16 ;  /* 0x000000121010722b */ /* 0x000fe20000000010 */
[----:B------:R-:W-:Y:S10]  /*0fe0*/  @P1 BRA `(.L_x_24) ;  /* 0x0000000000201947 */ /* 0x000ff40003800000 */
[----:B------:R-:W-:Y:S01]  /*0ff0*/  LOP3.LUT R19, R11, 0x7ff00000, RZ, 0xc0, !PT ;  /* 0x7ff000000b137812 */ /* 0x000fe200078ec0ff */
[----:B------:R-:W-:-:S03]  /*1000*/  IMAD.MOV.U32 R18, RZ, RZ, RZ ;  /* 0x000000ffff127224 */ /* 0x000fc600078e00ff */
[----:B------:R-:W-:-:S04]  /*1010*/  ISETP.GE.U32.AND P1, PT, R22, R19, PT ;  /* 0x000000131600720c */ /* 0x000fc80003f26070 */
[----:B------:R-:W-:-:S04]  /*1020*/  SEL R19, R9, 0x63400000, !P1 ;  /* 0x6340000009137807 */ /* 0x000fc80004800000 */
[----:B------:R-:W-:-:S04]  /*1030*/  LOP3.LUT R19, R19, 0x80000000, R13, 0xf8, !PT ;  /* 0x8000000013137812 */ /* 0x000fc800078ef80d */
[----:B------:R-:W-:-:S06]  /*1040*/  LOP3.LUT R19, R19, 0x100000, RZ, 0xfc, !PT ;  /* 0x0010000013137812 */ /* 0x000fcc00078efcff */
[----:B------:R-:W-:-:S10]  /*1050*/  DFMA R14, R14, 2, -R18 ;  /* 0x400000000e0e782b */ /* 0x000fd40000000812 */
[----:B------:R-:W-:-:S07]  /*1060*/  LOP3.LUT R23, R15, 0x7ff00000, RZ, 0xc0, !PT ;  /* 0x7ff000000f177812 */ /* 0x000fce00078ec0ff */
.L_x_24:
[----:B------:R-:W-:Y:S01]  /*1070*/  VIADD R25, R23, 0xffffffff ;  /* 0xffffffff17197836 */ /* 0x000fe20000000000 */
[----:B------:R-:W-:Y:S01]  /*1080*/  DMUL R18, R16, R14 ;  /* 0x0000000e10127228 */ /* 0x000fe20000000000 */
[----:B------:R-:W-:Y:S01]  /*1090*/  IMAD.MOV.U32 R26, RZ, RZ, R21 ;  /* 0x000000ffff1a7224 */ /* 0x000fe200078e0015 */
[----:B------:R-:W-:Y:S02]  /*10a0*/  @!P0 LOP3.LUT R26, R5, 0x7ff00000, RZ, 0xc0, !PT ;  /* 0x7ff00000051a8812 */ /* 0x000fe400078ec0ff */
[----:B------:R-:W-:Y:S02]  /*10b0*/  ISETP.GT.U32.AND P0, PT, R25, 0x7feffffe, PT ;  /* 0x7feffffe1900780c */ /* 0x000fe40003f04070 */
[----:B------:R-:W-:Y:S02]  /*10c0*/  IADD3 R25, PT, PT, R26, -0x1, RZ ;  /* 0xffffffff1a197810 */ /* 0x000fe40007ffe0ff */
[----:B------:R-:W-:Y:S02]  /*10d0*/  DFMA R20, R18, -R4, R14 ;  /* 0x800000041214722b */ /* 0x000fe4000000000e */
[----:B------:R-:W-:-:S06]  /*10e0*/  ISETP.GT.U32.OR P0, PT, R25, 0x7feffffe, P0 ;  /* 0x7feffffe1900780c */ /* 0x000fcc0000704470 */
[----:B------:R-:W-:-:S07]  /*10f0*/  DFMA R20, R16, R20, R18 ;  /* 0x000000141014722b */ /* 0x000fce0000000012 */
[----:B------:R-:W-:Y:S05]  /*1100*/  @P0 BRA `(.L_x_25) ;  /* 0x00000000006c0947 */ /* 0x000fea0003800000 */
[----:B------:R-:W-:-:S04]  /*1110*/  LOP3.LUT R13, R11, 0x7ff00000, RZ, 0xc0, !PT ;  /* 0x7ff000000b0d7812 */ /* 0x000fc800078ec0ff */
[CC--:B------:R-:W-:Y:S02]  /*1120*/  VIADDMNMX R12, R22.reuse, -R13.reuse, 0xb9600000, !PT ;  /* 0xb9600000160c7446 */ /* 0x0c0fe4000780090d */
[----:B------:R-:W-:Y:S02]  /*1130*/  ISETP.GE.U32.AND P0, PT, R22, R13, PT ;  /* 0x0000000d1600720c */ /* 0x000fe40003f06070 */
[----:B------:R-:W-:Y:S02]  /*1140*/  VIMNMX R12, PT, PT, R12, 0x46a00000, PT ;  /* 0x46a000000c0c7848 */ /* 0x000fe40003fe0100 */
[----:B------:R-:W-:-:S05]  /*1150*/  SEL R9, R9, 0x63400000, !P0 ;  /* 0x6340000009097807 */ /* 0x000fca0004000000 */
[----:B------:R-:W-:Y:S02]  /*1160*/  IMAD.IADD R9, R12, 0x1, -R9 ;  /* 0x000000010c097824 */ /* 0x000fe400078e0a09 */
[----:B------:R-:W-:Y:S02]  /*1170*/  IMAD.MOV.U32 R12, RZ, RZ, RZ ;  /* 0x000000ffff0c7224 */ /* 0x000fe400078e00ff */
[----:B------:R-:W-:-:S06]  /*1180*/  VIADD R13, R9, 0x7fe00000 ;  /* 0x7fe00000090d7836 */ /* 0x000fcc0000000000 */
[----:B------:R-:W-:-:S10]  /*1190*/  DMUL R16, R20, R12 ;  /* 0x0000000c14107228 */ /* 0x000fd40000000000 */
[----:B------:R-:W-:-:S13]  /*11a0*/  FSETP.GTU.AND P0, PT, |R17|, 1.469367938527859385e-39, PT ;  /* 0x001000001100780b */ /* 0x000fda0003f0c200 */
[----:B------:R-:W-:Y:S05]  /*11b0*/  @P0 BRA `(.L_x_26) ;  /* 0x0000000000940947 */ /* 0x000fea0003800000 */
[----:B------:R-:W-:Y:S01]  /*11c0*/  DFMA R4, R20, -R4, R14 ;  /* 0x800000041404722b */ /* 0x000fe2000000000e */
[----:B------:R-:W-:-:S09]  /*11d0*/  IMAD.MOV.U32 R12, RZ, RZ, RZ ;  /* 0x000000ffff0c7224 */ /* 0x000fd200078e00ff */
[C---:B------:R-:W-:Y:S02]  /*11e0*/  FSETP.NEU.AND P0, PT, R5.reuse, RZ, PT ;  /* 0x000000ff0500720b */ /* 0x040fe40003f0d000 */
[----:B------:R-:W-:-:S04]  /*11f0*/  LOP3.LUT R11, R5, 0x80000000, R11, 0x48, !PT ;  /* 0x80000000050b7812 */ /* 0x000fc800078e480b */
[----:B------:R-:W-:-:S07]  /*1200*/  LOP3.LUT R13, R11, R13, RZ, 0xfc, !PT ;  /* 0x0000000d0b0d7212 */ /* 0x000fce00078efcff */
[----:B------:R-:W-:Y:S05]  /*1210*/  @!P0 BRA `(.L_x_26) ;  /* 0x00000000007c8947 */ /* 0x000fea0003800000 */
[C---:B------:R-:W-:Y:S01]  /*1220*/  IADD3 R5, PT, PT, -R9.reuse, RZ, RZ ;  /* 0x000000ff09057210 */ /* 0x040fe20007ffe1ff */
[----:B------:R-:W-:Y:S01]  /*1230*/  IMAD.MOV.U32 R4, RZ, RZ, RZ ;  /* 0x000000ffff047224 */ /* 0x000fe200078e00ff */
[----:B------:R-:W-:Y:S01]  /*1240*/  DMUL.RP R12, R20, R12 ;  /* 0x0000000c140c7228 */ /* 0x000fe20000008000 */
[----:B------:R-:W-:-:S04]  /*1250*/  IADD3 R9, PT, PT, -R9, -0x43300000, RZ ;  /* 0xbcd0000009097810 */ /* 0x000fc80007ffe1ff */
[----:B------:R-:W-:-:S05]  /*1260*/  DFMA R4, R16, -R4, R20 ;  /* 0x800000041004722b */ /* 0x000fca0000000014 */
[----:B------:R-:W-:-:S05]  /*1270*/  LOP3.LUT R11, R13, R11, RZ, 0x3c, !PT ;  /* 0x0000000b0d0b7212 */ /* 0x000fca00078e3cff */
[----:B------:R-:W-:-:S04]  /*1280*/  FSETP.NEU.AND P0, PT, |R5|, R9, PT ;  /* 0x000000090500720b */ /* 0x000fc80003f0d200 */
[----:B------:R-:W-:Y:S02]  /*1290*/  FSEL R16, R12, R16, !P0 ;  /* 0x000000100c107208 */ /* 0x000fe40004000000 */
[----:B------:R-:W-:Y:S01]  /*12a0*/  FSEL R17, R11, R17, !P0 ;  /* 0x000000110b117208 */ /* 0x000fe20004000000 */
[----:B------:R-:W-:Y:S06]  /*12b0*/  BRA `(.L_x_26) ;  /* 0x0000000000547947 */ /* 0x000fec0003800000 */
.L_x_25:
[----:B------:R-:W-:-:S14]  /*12c0*/  DSETP.NAN.AND P0, PT, R12, R12, PT ;  /* 0x0000000c0c00722a */ /* 0x000fdc0003f08000 */
[----:B------:R-:W-:Y:S05]  /*12d0*/  @P0 BRA `(.L_x_27) ;  /* 0x0000000000440947 */ /* 0x000fea0003800000 */
[----:B------:R-:W-:-:S14]  /*12e0*/  DSETP.NAN.AND P0, PT, R10, R10, PT ;  /* 0x0000000a0a00722a */ /* 0x000fdc0003f08000 */
[----:B------:R-:W-:Y:S05]  /*12f0*/  @P0 BRA `(.L_x_28) ;  /* 0x0000000000300947 */ /* 0x000fea0003800000 */
[----:B------:R-:W-:Y:S01]  /*1300*/  ISETP.NE.AND P0, PT, R23, R26, PT ;  /* 0x0000001a1700720c */ /* 0x000fe20003f05270 */
[----:B------:R-:W-:Y:S02]  /*1310*/  IMAD.MOV.U32 R16, RZ, RZ, 0x0 ;  /* 0x00000000ff107424 */ /* 0x000fe400078e00ff */
[----:B------:R-:W-:-:S10]  /*1320*/  IMAD.MOV.U32 R17, RZ, RZ, -0x80000 ;  /* 0xfff80000ff117424 */ /* 0x000fd400078e00ff */
[----:B------:R-:W-:Y:S05]  /*1330*/  @!P0 BRA `(.L_x_26) ;  /* 0x0000000000348947 */ /* 0x000fea0003800000 */
[----:B------:R-:W-:Y:S02]  /*1340*/  ISETP.NE.AND P0, PT, R23, 0x7ff00000, PT ;  /* 0x7ff000001700780c */ /* 0x000fe40003f05270 */
[----:B------:R-:W-:Y:S02]  /*1350*/  LOP3.LUT R17, R13, 0x80000000, R11, 0x48, !PT ;  /* 0x800000000d117812 */ /* 0x000fe400078e480b */
[----:B------:R-:W-:-:S13]  /*1360*/  ISETP.EQ.OR P0, PT, R26, RZ, !P0 ;  /* 0x000000ff1a00720c */ /* 0x000fda0004702670 */
[----:B------:R-:W-:Y:S01]  /*1370*/  @P0 LOP3.LUT R4, R17, 0x7ff00000, RZ, 0xfc, !PT ;  /* 0x7ff0000011040812 */ /* 0x000fe200078efcff */
[----:B------:R-:W-:Y:S01]  /*1380*/  @!P0 IMAD.MOV.U32 R16, RZ, RZ, RZ ;  /* 0x000000ffff108224 */ /* 0x000fe200078e00ff */
[----:B------:R-:W-:-:S03]  /*1390*/  @P0 MOV R16, RZ ;  /* 0x000000ff00100202 */ /* 0x000fc60000000f00 */
[----:B------:R-:W-:Y:S01]  /*13a0*/  @P0 IMAD.MOV.U32 R17, RZ, RZ, R4 ;  /* 0x000000ffff110224 */ /* 0x000fe200078e0004 */
[----:B------:R-:W-:Y:S06]  /*13b0*/  BRA `(.L_x_26) ;  /* 0x0000000000147947 */ /* 0x000fec0003800000 */
.L_x_28:
[----:B------:R-:W-:Y:S01]  /*13c0*/  LOP3.LUT R17, R11, 0x80000, RZ, 0xfc, !PT ;  /* 0x000800000b117812 */ /* 0x000fe200078efcff */
[----:B------:R-:W-:Y:S01]  /*13d0*/  IMAD.MOV.U32 R16, RZ, RZ, R10 ;  /* 0x000000ffff107224 */ /* 0x000fe200078e000a */
[----:B------:R-:W-:Y:S06]  /*13e0*/  BRA `(.L_x_26) ;  /* 0x0000000000087947 */ /* 0x000fec0003800000 */
.L_x_27:
[----:B------:R-:W-:Y:S01]  /*13f0*/  LOP3.LUT R17, R13, 0x80000, RZ, 0xfc, !PT ;  /* 0x000800000d117812 */ /* 0x000fe200078efcff */
[----:B------:R-:W-:-:S07]  /*1400*/  IMAD.MOV.U32 R16, RZ, RZ, R12 ;  /* 0x000000ffff107224 */ /* 0x000fce00078e000c */
.L_x_26:
[----:B------:R-:W-:Y:S01]  /*1410*/  IMAD.MOV.U32 R25, RZ, RZ, 0x0 ;  /* 0x00000000ff197424 */ /* 0x000fe200078e00ff */
[----:B------:R-:W-:Y:S01]  /*1420*/  MOV R5, R17 ;  /* 0x0000001100057202 */ /* 0x000fe20000000f00 */
[----:B------:R-:W-:Y:S02]  /*1430*/  IMAD.MOV.U32 R4, RZ, RZ, R16 ;  /* 0x000000ffff047224 */ /* 0x000fe400078e0010 */
[----:B------:R-:W-:Y:S05]  /*1440*/  RET.REL.NODEC R24 `(_Z26backprojection_kernel_fastPfS_S_S_S_ffffffjjj) ;  /* 0xffffffe818ec7950 */ /* 0x000fea0003c3ffff */
        .weak           $__internal_1_$__cuda_sm20_sqrt_rn_f32_slowpath
        .type           $__internal_1_$__cuda_sm20_sqrt_rn_f32_slowpath,@function
        .size           $__internal_1_$__cuda_sm20_sqrt_rn_f32_slowpath,($__internal_2_$__cuda_sm3x_div_rn_noftz_f32_slowpath - $__internal_1_$__cuda_sm20_sqrt_rn_f32_slowpath)
$__internal_1_$__cuda_sm20_sqrt_rn_f32_slowpath:
[----:B------:R-:W-:-:S13]  /*1450*/  LOP3.LUT P0, RZ, R4, 0x7fffffff, RZ, 0xc0, !PT ;  /* 0x7fffffff04ff7812 */ /* 0x000fda000780c0ff */
[----:B------:R-:W-:Y:S05]  /*1460*/  @!P0 BRA `(.L_x_29) ;  /* 0x0000000000448947 */ /* 0x000fea0003800000 */
[----:B------:R-:W-:Y:S01]  /*1470*/  FSETP.GEU.FTZ.AND P0, PT, R4, RZ, PT ;  /* 0x000000ff0400720b */ /* 0x000fe20003f1e000 */
[----:B------:R-:W-:-:S12]  /*1480*/  IMAD.MOV.U32 R2, RZ, RZ, R4 ;  /* 0x000000ffff027224 */ /* 0x000fd800078e0004 */
[----:B------:R-:W-:Y:S01]  /*1490*/  @!P0 IMAD.MOV.U32 R4, RZ, RZ, 0x7fffffff ;  /* 0x7fffffffff048424 */ /* 0x000fe200078e00ff */
[----:B------:R-:W-:Y:S06]  /*14a0*/  @!P0 BRA `(.L_x_29) ;  /* 0x0000000000348947 */ /* 0x000fec0003800000 */
[----:B------:R-:W-:-:S13]  /*14b0*/  FSETP.GTU.FTZ.AND P0, PT, |R2|, +INF , PT ;  /* 0x7f8000000200780b */ /* 0x000fda0003f1c200 */
[----:B------:R-:W-:Y:S01]  /*14c0*/  @P0 FADD.FTZ R4, R2, 1 ;  /* 0x3f80000002040421 */ /* 0x000fe20000010000 */
[----:B------:R-:W-:Y:S06]  /*14d0*/  @P0 BRA `(.L_x_29) ;  /* 0x0000000000280947 */ /* 0x000fec0003800000 */
[----:B------:R-:W-:-:S13]  /*14e0*/  FSETP.NEU.FTZ.AND P0, PT, |R2|, +INF , PT ;  /* 0x7f8000000200780b */ /* 0x000fda0003f1d200 */
[----:B------:R-:W-:-:S04]  /*14f0*/  @P0 FFMA R3, R2, 1.84467440737095516160e+19, RZ ;  /* 0x5f80000002030823 */ /* 0x000fc800000000ff */
[----:B------:R-:W0:Y:S02]  /*1500*/  @P0 MUFU.RSQ R4, R3 ;  /* 0x0000000300040308 */ /* 0x000e240000001400 */
[----:B0-----:R-:W-:Y:S01]  /*1510*/  @P0 FMUL.FTZ R10, R3, R4 ;  /* 0x00000004030a0220 */ /* 0x001fe20000410000 */
[----:B------:R-:W-:Y:S01]  /*1520*/  @P0 FMUL.FTZ R11, R4, 0.5 ;  /* 0x3f000000040b0820 */ /* 0x000fe20000410000 */
[----:B------:R-:W-:Y:S02]  /*1530*/  @!P0 IMAD.MOV.U32 R4, RZ, RZ, R2 ;  /* 0x000000ffff048224 */ /* 0x000fe400078e0002 */
[----:B------:R-:W-:-:S04]  /*1540*/  @P0 FADD.FTZ R9, -R10, -RZ ;  /* 0x800000ff0a090221 */ /* 0x000fc80000010100 */
[----:B------:R-:W-:-:S04]  /*1550*/  @P0 FFMA R9, R10, R9, R3 ;  /* 0x000000090a090223 */ /* 0x000fc80000000003 */
[----:B------:R-:W-:-:S04]  /*1560*/  @P0 FFMA R9, R9, R11, R10 ;  /* 0x0000000b09090223 */ /* 0x000fc8000000000a */
[----:B------:R-:W-:-:S07]  /*1570*/  @P0 FMUL.FTZ R4, R9, 2.3283064365386962891e-10 ;  /* 0x2f80000009040820 */ /* 0x000fce0000410000 */
.L_x_29:
[----:B------:R-:W-:Y:S01]  /*1580*/  MOV R2, R12 ;  /* 0x0000000c00027202 */ /* 0x000fe20000000f00 */
[----:B------:R-:W-:-:S04]  /*1590*/  IMAD.MOV.U32 R3, RZ, RZ, 0x0 ;  /* 0x00000000ff037424 */ /* 0x000fc800078e00ff */
[----:B------:R-:W-:Y:S05]  /*15a0*/  RET.REL.NODEC R2 `(_Z26backprojection_kernel_fastPfS_S_S_S_ffffffjjj) ;  /* 0xffffffe802947950 */ /* 0x000fea0003c3ffff */
        .weak           $__internal_2_$__cuda_sm3x_div_rn_noftz_f32_slowpath
        .type           $__internal_2_$__cuda_sm3x_div_rn_noftz_f32_slowpath,@function
        .size           $__internal_2_$__cuda_sm3x_div_rn_noftz_f32_slowpath,(.L_x_70 - $__internal_2_$__cuda_sm3x_div_rn_noftz_f32_slowpath)
$__internal_2_$__cuda_sm3x_div_rn_noftz_f32_slowpath:
[----:B------:R-:W-:Y:S01]  /*15b0*/  SHF.R.U32.HI R11, RZ, 0x17, R4 ;  /* 0x00000017ff0b7819 */ /* 0x000fe20000011604 */
[----:B------:R-:W-:Y:S01]  /*15c0*/  BSSY.RECONVERGENT B1, `(.L_x_30) ;  /* 0x0000063000017945 */ /* 0x000fe20003800200 */
[--C-:B------:R-:W-:Y:S01]  /*15d0*/  SHF.R.U32.HI R13, RZ, 0x17, R3.reuse ;  /* 0x00000017ff0d7819 */ /* 0x100fe20000011603 */
[----:B------:R-:W-:Y:S01]  /*15e0*/  IMAD.MOV.U32 R14, RZ, RZ, R3 ;  /* 0x000000ffff0e7224 */ /* 0x000fe200078e0003 */
[----:B------:R-:W-:Y:S02]  /*15f0*/  LOP3.LUT R11, R11, 0xff, RZ, 0xc0, !PT ;  /* 0x000000ff0b0b7812 */ /* 0x000fe400078ec0ff */
[----:B------:R-:W-:-:S03]  /*1600*/  LOP3.LUT R16, R13, 0xff, RZ, 0xc0, !PT ;  /* 0x000000ff0d107812 */ /* 0x000fc600078ec0ff */
[----:B------:R-:W-:Y:S02]  /*1610*/  VIADD R17, R11, 0xffffffff ;  /* 0xffffffff0b117836 */ /* 0x000fe40000000000 */
[----:B------:R-:W-:-:S03]  /*1620*/  VIADD R15, R16, 0xffffffff ;  /* 0xffffffff100f7836 */ /* 0x000fc60000000000 */
[----:B------:R-:W-:-:S04]  /*1630*/  ISETP.GT.U32.AND P0, PT, R17, 0xfd, PT ;  /* 0x000000fd1100780c */ /* 0x000fc80003f04070 */
[----:B------:R-:W-:-:S13]  /*1640*/  ISETP.GT.U32.OR P0, PT, R15, 0xfd, P0 ;  /* 0x000000fd0f00780c */ /* 0x000fda0000704470 */
[----:B------:R-:W-:Y:S01]  /*1650*/  @!P0 MOV R13, RZ ;  /* 0x000000ff000d8202 */ /* 0x000fe20000000f00 */
[----:B------:R-:W-:Y:S06]  /*1660*/  @!P0 BRA `(.L_x_31) ;  /* 0x00000000005c8947 */ /* 0x000fec0003800000 */
[----:B------:R-:W-:Y:S02]  /*1670*/  FSETP.GTU.FTZ.AND P0, PT, |R3|, +INF , PT ;  /* 0x7f8000000300780b */ /* 0x000fe40003f1c200 */
[----:B------:R-:W-:-:S04]  /*1680*/  FSETP.GTU.FTZ.AND P1, PT, |R4|, +INF , PT ;  /* 0x7f8000000400780b */ /* 0x000fc80003f3c200 */
[----:B------:R-:W-:-:S13]  /*1690*/  PLOP3.LUT P0, PT, P0, P1, PT, 0xf8, 0x8f ;  /* 0x00000000008f781c */ /* 0x000fda0000703f70 */
[----:B------:R-:W-:Y:S05]  /*16a0*/  @P0 BRA `(.L_x_32) ;  /* 0x00000004004c0947 */ /* 0x000fea0003800000 */
[----:B------:R-:W-:-:S13]  /*16b0*/  LOP3.LUT P0, RZ, R4, 0x7fffffff, R14, 0xc8, !PT ;  /* 0x7fffffff04ff7812 */ /* 0x000fda000780c80e */
[----:B------:R-:W-:Y:S05]  /*16c0*/  @!P0 BRA `(.L_x_33) ;  /* 0x00000004003c8947 */ /* 0x000fea0003800000 */
[C---:B------:R-:W-:Y:S02]  /*16d0*/  FSETP.NEU.FTZ.AND P2, PT, |R3|.reuse, +INF , PT ;  /* 0x7f8000000300780b */ /* 0x040fe40003f5d200 */
[----:B------:R-:W-:Y:S02]  /*16e0*/  FSETP.NEU.FTZ.AND P1, PT, |R4|, +INF , PT ;  /* 0x7f8000000400780b */ /* 0x000fe40003f3d200 */
[----:B------:R-:W-:-:S11]  /*16f0*/  FSETP.NEU.FTZ.AND P0, PT, |R3|, +INF , PT ;  /* 0x7f8000000300780b */ /* 0x000fd60003f1d200 */
[----:B------:R-:W-:Y:S05]  /*1700*/  @!P1 BRA !P2, `(.L_x_33) ;  /* 0x00000004002c9947 */ /* 0x000fea0005000000 */
[----:B------:R-:W-:-:S04]  /*1710*/  LOP3.LUT P2, RZ, R14, 0x7fffffff, RZ, 0xc0, !PT ;  /* 0x7fffffff0eff7812 */ /* 0x000fc8000784c0ff */
[----:B------:R-:W-:-:S13]  /*1720*/  PLOP3.LUT P1, PT, P1, P2, PT, 0x2f, 0xf2 ;  /* 0x0000000000f2781c */ /* 0x000fda0000f24577 */
[----:B------:R-:W-:Y:S05]  /*1730*/  @P1 BRA `(.L_x_34) ;  /* 0x0000000400181947 */ /* 0x000fea0003800000 */
[----:B------:R-:W-:-:S04]  /*1740*/  LOP3.LUT P1, RZ, R4, 0x7fffffff, RZ, 0xc0, !PT ;  /* 0x7fffffff04ff7812 */ /* 0x000fc8000782c0ff */
[----:B------:R-:W-:-:S13]  /*1750*/  PLOP3.LUT P0, PT, P0, P1, PT, 0x2f, 0xf2 ;  /* 0x0000000000f2781c */ /* 0x000fda0000702577 */
[----:B------:R-:W-:Y:S05]  /*1760*/  @P0 BRA `(.L_x_35) ;  /* 0x0000000400000947 */ /* 0x000fea0003800000 */
[----:B------:R-:W-:Y:S02]  /*1770*/  ISETP.GE.AND P0, PT, R15, RZ, PT ;  /* 0x000000ff0f00720c */ /* 0x000fe40003f06270 */
[----:B------:R-:W-:-:S11]  /*1780*/  ISETP.GE.AND P1, PT, R17, RZ, PT ;  /* 0x000000ff1100720c */ /* 0x000fd60003f26270 */
[----:B------:R-:W-:Y:S02]  /*1790*/  @P0 IMAD.MOV.U32 R13, RZ, RZ, RZ ;  /* 0x000000ffff0d0224 */ /* 0x000fe400078e00ff */
[----:B------:R-:W-:Y:S01]  /*17a0*/  @!P0 FFMA R14, R3, 1.84467440737095516160e+19, RZ ;  /* 0x5f800000030e8823 */ /* 0x000fe200000000ff */
[----:B------:R-:W-:Y:S02]  /*17b0*/  @!P0 IMAD.MOV.U32 R13, RZ, RZ, -0x40 ;  /* 0xffffffc0ff0d8424 */ /* 0x000fe400078e00ff */
[----:B------:R-:W-:Y:S02]  /*17c0*/  @!P1 FFMA R4, R4, 1.84467440737095516160e+19, RZ ;  /* 0x5f80000004049823 */ /* 0x000fe400000000ff */
[----:B------:R-:W-:-:S07]  /*17d0*/  @!P1 VIADD R13, R13, 0x40 ;  /* 0x000000400d0d9836 */ /* 0x000fce0000000000 */
.L_x_31:
[----:B------:R-:W-:Y:S01]  /*17e0*/  LEA R15, R11, 0xc0800000, 0x17 ;  /* 0xc08000000b0f7811 */ /* 0x000fe200078eb8ff */
[----:B------:R-:W-:Y:S01]  /*17f0*/  BSSY.RECONVERGENT B2, `(.L_x_36) ;  /* 0x0000036000027945 */ /* 0x000fe20003800200 */
[----:B------:R-:W-:-:S03]  /*1800*/  IADD3 R16, PT, PT, R16, -0x7f, RZ ;  /* 0xffffff8110107810 */ /* 0x000fc60007ffe0ff */
[----:B------:R-:W-:Y:S02]  /*1810*/  IMAD.IADD R17, R4, 0x1, -R15 ;  /* 0x0000000104117824 */ /* 0x000fe400078e0a0f */
[C---:B------:R-:W-:Y:S01]  /*1820*/  IMAD R4, R16.reuse, -0x800000, R14 ;  /* 0xff80000010047824 */ /* 0x040fe200078e020e */
[----:B------:R-:W-:Y:S01]  /*1830*/  IADD3 R16, PT, PT, R16, 0x7f, -R11 ;  /* 0x0000007f10107810 */ /* 0x000fe20007ffe80b */
[----:B------:R-:W0:Y:S01]  /*1840*/  MUFU.RCP R15, R17 ;  /* 0x00000011000f7308 */ /* 0x000e220000001000 */
[----:B------:R-:W-:-:S03]  /*1850*/  FADD.FTZ R19, -R17, -RZ ;  /* 0x800000ff11137221 */ /* 0x000fc60000010100 */
[----:B------:R-:W-:Y:S02]  /*1860*/  IMAD.IADD R16, R16, 0x1, R13 ;  /* 0x0000000110107824 */ /* 0x000fe400078e020d */
[----:B0-----:R-:W-:-:S04]  /*1870*/  FFMA R18, R15, R19, 1 ;  /* 0x3f8000000f127423 */ /* 0x001fc80000000013 */
[----:B------:R-:W-:-:S04]  /*1880*/  FFMA R15, R15, R18, R15 ;  /* 0x000000120f0f7223 */ /* 0x000fc8000000000f */
[----:B------:R-:W-:-:S04]  /*1890*/  FFMA R14, R4, R15, RZ ;  /* 0x0000000f040e7223 */ /* 0x000fc800000000ff */
[----:B------:R-:W-:-:S04]  /*18a0*/  FFMA R18, R19, R14, R4 ;  /* 0x0000000e13127223 */ /* 0x000fc80000000004 */
[----:B------:R-:W-:-:S04]  /*18b0*/  FFMA R14, R15, R18, R14 ;  /* 0x000000120f0e7223 */ /* 0x000fc8000000000e */
[----:B------:R-:W-:-:S04]  /*18c0*/  FFMA R19, R19, R14, R4 ;  /* 0x0000000e13137223 */ /* 0x000fc80000000004 */
[----:B------:R-:W-:-:S05]  /*18d0*/  FFMA R4, R15, R19, R14 ;  /* 0x000000130f047223 */ /* 0x000fca000000000e */
[----:B------:R-:W-:-:S04]  /*18e0*/  SHF.R.U32.HI R11, RZ, 0x17, R4 ;  /* 0x00000017ff0b7819 */ /* 0x000fc80000011604 */
[----:B------:R-:W-:-:S05]  /*18f0*/  LOP3.LUT R11, R11, 0xff, RZ, 0xc0, !PT ;  /* 0x000000ff0b0b7812 */ /* 0x000fca00078ec0ff */
[----:B------:R-:W-:-:S04]  /*1900*/  IMAD.IADD R17, R11, 0x1, R16 ;  /* 0x000000010b117824 */ /* 0x000fc800078e0210 */
[----:B------:R-:W-:-:S05]  /*1910*/  VIADD R11, R17, 0xffffffff ;  /* 0xffffffff110b7836 */ /* 0x000fca0000000000 */
[----:B------:R-:W-:-:S13]  /*1920*/  ISETP.GE.U32.AND P0, PT, R11, 0xfe, PT ;  /* 0x000000fe0b00780c */ /* 0x000fda0003f06070 */
[----:B------:R-:W-:Y:S05]  /*1930*/  @!P0 BRA `(.L_x_37) ;  /* 0x0000000000808947 */ /* 0x000fea0003800000 */
[----:B------:R-:W-:-:S13]  /*1940*/  ISETP.GT.AND P0, PT, R17, 0xfe, PT ;  /* 0x000000fe1100780c */ /* 0x000fda0003f04270 */
[----:B------:R-:W-:Y:S05]  /*1950*/  @P0 BRA `(.L_x_38) ;  /* 0x00000000006c0947 */ /* 0x000fea0003800000 */
[----:B------:R-:W-:-:S13]  /*1960*/  ISETP.GE.AND P0, PT, R17, 0x1, PT ;  /* 0x000000011100780c */ /* 0x000fda0003f06270 */
[----:B------:R-:W-:Y:S05]  /*1970*/  @P0 BRA `(.L_x_39) ;  /* 0x0000000000740947 */ /* 0x000fea0003800000 */
[----:B------:R-:W-:Y:S02]  /*1980*/  ISETP.GE.AND P0, PT, R17, -0x18, PT ;  /* 0xffffffe81100780c */ /* 0x000fe40003f06270 */
[----:B------:R-:W-:-:S11]  /*1990*/  LOP3.LUT R4, R4, 0x80000000, RZ, 0xc0, !PT ;  /* 0x8000000004047812 */ /* 0x000fd600078ec0ff */
[----:B------:R-:W-:Y:S05]  /*19a0*/  @!P0 BRA `(.L_x_39) ;  /* 0x0000000000688947 */ /* 0x000fea0003800000 */
[-CC-:B------:R-:W-:Y:S01]  /*19b0*/  FFMA.RZ R11, R15, R19.reuse, R14.reuse ;  /* 0x000000130f0b7223 */ /* 0x180fe2000000c00e */
[C---:B------:R-:W-:Y:S01]  /*19c0*/  VIADD R16, R17.reuse, 0x20 ;  /* 0x0000002011107836 */ /* 0x040fe20000000000 */
[C---:B------:R-:W-:Y:S02]  /*19d0*/  ISETP.NE.AND P2, PT, R17.reuse, RZ, PT ;  /* 0x000000ff1100720c */ /* 0x040fe40003f45270 */
[----:B------:R-:W-:Y:S02]  /*19e0*/  ISETP.NE.AND P1, PT, R17, RZ, PT ;  /* 0x000000ff1100720c */ /* 0x000fe40003f25270 */
[----:B------:R-:W-:Y:S01]  /*19f0*/  LOP3.LUT R13, R11, 0x7fffff, RZ, 0xc0, !PT ;  /* 0x007fffff0b0d7812 */ /* 0x000fe200078ec0ff */
[CCC-:B------:R-:W-:Y:S01]  /*1a00*/  FFMA.RP R11, R15.reuse, R19.reuse, R14.reuse ;  /* 0x000000130f0b7223 */ /* 0x1c0fe2000000800e */
[----:B------:R-:W-:Y:S01]  /*1a10*/  FFMA.RM R14, R15, R19, R14 ;  /* 0x000000130f0e7223 */ /* 0x000fe2000000400e */
[----:B------:R-:W-:Y:S02]  /*1a20*/  IADD3 R15, PT, PT, -R17, RZ, RZ ;  /* 0x000000ff110f7210 */ /* 0x000fe40007ffe1ff */
[----:B------:R-:W-:-:S02]  /*1a30*/  LOP3.LUT R13, R13, 0x800000, RZ, 0xfc, !PT ;  /* 0x008000000d0d7812 */ /* 0x000fc400078efcff */
[----:B------:R-:W-:Y:S02]  /*1a40*/  FSETP.NEU.FTZ.AND P0, PT, R11, R14, PT ;  /* 0x0000000e0b00720b */ /* 0x000fe40003f1d000 */
[----:B------:R-:W-:Y:S02]  /*1a50*/  SHF.L.U32 R16, R13, R16, RZ ;  /* 0x000000100d107219 */ /* 0x000fe400000006ff */
[----:B------:R-:W-:Y:S02]  /*1a60*/  SEL R14, R15, RZ, P2 ;  /* 0x000000ff0f0e7207 */ /* 0x000fe40001000000 */
[----:B------:R-:W-:Y:S02]  /*1a70*/  ISETP.NE.AND P1, PT, R16, RZ, P1 ;  /* 0x000000ff1000720c */ /* 0x000fe40000f25270 */
[----:B------:R-:W-:Y:S02]  /*1a80*/  SHF.R.U32.HI R14, RZ, R14, R13 ;  /* 0x0000000eff0e7219 */ /* 0x000fe4000001160d */
[----:B------:R-:W-:-:S02]  /*1a90*/  PLOP3.LUT P0, PT, P0, P1, PT, 0xf8, 0x8f ;  /* 0x00000000008f781c */ /* 0x000fc40000703f70 */
[----:B------:R-:W-:Y:S02]  /*1aa0*/  SHF.R.U32.HI R16, RZ, 0x1, R14 ;  /* 0x00000001ff107819 */ /* 0x000fe4000001160e */
[----:B------:R-:W-:-:S04]  /*1ab0*/  SEL R11, RZ, 0x1, !P0 ;  /* 0x00000001ff0b7807 */ /* 0x000fc80004000000 */
[----:B------:R-:W-:-:S04]  /*1ac0*/  LOP3.LUT R11, R11, 0x1, R16, 0xf8, !PT ;  /* 0x000000010b0b7812 */ /* 0x000fc800078ef810 */
[----:B------:R-:W-:-:S05]  /*1ad0*/  LOP3.LUT R11, R11, R14, RZ, 0xc0, !PT ;  /* 0x0000000e0b0b7212 */ /* 0x000fca00078ec0ff */
[----:B------:R-:W-:-:S05]  /*1ae0*/  IMAD.IADD R11, R16, 0x1, R11 ;  /* 0x00000001100b7824 */ /* 0x000fca00078e020b */
[----:B------:R-:W-:Y:S01]  /*1af0*/  LOP3.LUT R4, R11, R4, RZ, 0xfc, !PT ;  /* 0x000000040b047212 */ /* 0x000fe200078efcff */
[----:B------:R-:W-:Y:S06]  /*1b00*/  BRA `(.L_x_39) ;  /* 0x0000000000107947 */ /* 0x000fec0003800000 */
.L_x_38:
[----:B------:R-:W-:-:S04]  /*1b10*/  LOP3.LUT R4, R4, 0x80000000, RZ, 0xc0, !PT ;  /* 0x8000000004047812 */ /* 0x000fc800078ec0ff */
[----:B------:R-:W-:Y:S01]  /*1b20*/  LOP3.LUT R4, R4, 0x7f800000, RZ, 0xfc, !PT ;  /* 0x7f80000004047812 */ /* 0x000fe200078efcff */
[----:B------:R-:W-:Y:S06]  /*1b30*/  BRA `(.L_x_39) ;  /* 0x0000000000047947 */ /* 0x000fec0003800000 */
.L_x_37:
[----:B------:R-:W-:-:S07]  /*1b40*/  IMAD R4, R16, 0x800000, R4 ;  /* 0x0080000010047824 */ /* 0x000fce00078e0204 */
.L_x_39:
[----:B------:R-:W-:Y:S05]  /*1b50*/  BSYNC.RECONVERGENT B2 ;  /* 0x0000000000027941 */ /* 0x000fea0003800200 */
.L_x_36:
[----:B------:R-:W-:Y:S05]  /*1b60*/  BRA `(.L_x_40) ;  /* 0x0000000000207947 */ /* 0x000fea0003800000 */
.L_x_35:
[----:B------:R-:W-:-:S04]  /*1b70*/  LOP3.LUT R4, R4, 0x80000000, R14, 0x48, !PT ;  /* 0x8000000004047812 */ /* 0x000fc800078e480e */
[----:B------:R-:W-:Y:S01]  /*1b80*/  LOP3.LUT R4, R4, 0x7f800000, RZ, 0xfc, !PT ;  /* 0x7f80000004047812 */ /* 0x000fe200078efcff */
[----:B------:R-:W-:Y:S06]  /*1b90*/  BRA `(.L_x_40) ;  /* 0x0000000000147947 */ /* 0x000fec0003800000 */
.L_x_34:
[----:B------:R-:W-:Y:S01]  /*1ba0*/  LOP3.LUT R4, R4, 0x80000000, R14, 0x48, !PT ;  /* 0x8000000004047812 */ /* 0x000fe200078e480e */
[----:B------:R-:W-:Y:S06]  /*1bb0*/  BRA `(.L_x_40) ;  /* 0x00000000000c7947 */ /* 0x000fec0003800000 */
.L_x_33:
[----:B------:R-:W0:Y:S01]  /*1bc0*/  MUFU.RSQ R4, -QNAN ;  /* 0xffc0000000047908 */ /* 0x000e220000001400 */
[----:B------:R-:W-:Y:S05]  /*1bd0*/  BRA `(.L_x_40) ;  /* 0x0000000000047947 */ /* 0x000fea0003800000 */
.L_x_32:
[----:B------:R-:W-:-:S07]  /*1be0*/  FADD.FTZ R4, R3, R4 ;  /* 0x0000000403047221 */ /* 0x000fce0000010000 */
.L_x_40:
[----:B------:R-:W-:Y:S05]  /*1bf0*/  BSYNC.RECONVERGENT B1 ;  /* 0x0000000000017941 */ /* 0x000fea0003800200 */
.L_x_30:
[----:B------:R-:W-:-:S04]  /*1c00*/  IMAD.MOV.U32 R13, RZ, RZ, 0x0 ;  /* 0x00000000ff0d7424 */ /* 0x000fc800078e00ff */
[----:B0-----:R-:W-:Y:S05]  /*1c10*/  RET.REL.NODEC R12 `(_Z26backprojection_kernel_fastPfS_S_S_S_ffffffjjj) ;  /* 0xffffffe00cf87950 */ /* 0x001fea0003c3ffff */
.L_x_41:
        /* <DEDUP_REMOVED lines=14> */
.L_x_70:


//--------------------- .text._Z29calculate_cos_alpha_and_tempcPfS_S_S_S_S_f --------------------------
	.section	.text._Z29calculate_cos_alpha_and_tempcPfS_S_S_S_S_f,"ax",@progbits
	.align	128
        .global         _Z29calculate_cos_alpha_and_tempcPfS_S_S_S_S_f
        .type           _Z29calculate_cos_alpha_and_tempcPfS_S_S_S_S_f,@function
        .size           _Z29calculate_cos_alpha_and_tempcPfS_S_S_S_S_f,(.L_x_72 - _Z29calculate_cos_alpha_and_tempcPfS_S_S_S_S_f)
        .other          _Z29calculate_cos_alpha_and_tempcPfS_S_S_S_S_f,@"STO_CUDA_ENTRY STV_DEFAULT"
_Z29calculate_cos_alpha_and_tempcPfS_S_S_S_S_f:
.text._Z29calculate_cos_alpha_and_tempcPfS_S_S_S_S_f:
[----:B------:R-:W-:Y:S01]  /*0000*/  LDC R1, c[0x0][0x37c] ;  /* 0x0000df00ff017b82 */ /* 0x000fe20000000800 */
[----:B------:R-:W0:Y:S07]  /*0010*/  S2R R17, SR_TID.X ;  /* 0x0000000000117919 */ /* 0x000e2e0000002100 */
[----:B------:R-:W0:Y:S01]  /*0020*/  LDC.64 R4, c[0x0][0x3a0] ;  /* 0x0000e800ff047b82 */ /* 0x000e220000000a00 */
[----:B------:R-:W1:Y:S01]  /*0030*/  LDCU.64 UR4, c[0x0][0x358] ;  /* 0x00006b00ff0477ac */ /* 0x000e620008000a00 */
[----:B------:R-:W2:Y:S01]  /*0040*/  S2R R15, SR_CTAID.X ;  /* 0x00000000000f7919 */ /* 0x000ea20000002500 */
[----:B------:R-:W3:Y:S05]  /*0050*/  S2R R13, SR_CTAID.Y ;  /* 0x00000000000d7919 */ /* 0x000eea0000002600 */
[----:B------:R-:W4:Y:S08]  /*0060*/  LDC.64 R10, c[0x0][0x3a8] ;  /* 0x0000ea00ff0a7b82 */ /* 0x000f300000000a00 */
[----:B------:R-:W2:Y:S08]  /*0070*/  LDC.64 R6, c[0x0][0x390] ;  /* 0x0000e400ff067b82 */ /* 0x000eb00000000a00 */
[----:B------:R-:W3:Y:S01]  /*0080*/  LDC.64 R8, c[0x0][0x398] ;  /* 0x0000e600ff087b82 */ /* 0x000ee20000000a00 */
[----:B0-----:R-:W-:-:S04]  /*0090*/  IMAD.WIDE.U32 R4, R17, 0x4, R4 ;  /* 0x0000000411047825 */ /* 0x001fc800078e0004 */
[----:B----4-:R-:W-:Y:S01]  /*00a0*/  IMAD.WIDE.U32 R10, R17, 0x4, R10 ;  /* 0x00000004110a7825 */ /* 0x010fe200078e000a */
[----:B-1----:R0:W4:Y:S04]  /*00b0*/  LDG.E R2, desc[UR4][R4.64] ;  /* 0x0000000404027981 */ /* 0x002128000c1e1900 */
[----:B------:R-:W5:Y:S01]  /*00c0*/  LDG.E R3, desc[UR4][R10.64] ;  /* 0x000000040a037981 */ /* 0x000f62000c1e1900 */
[----:B--2---:R-:W-:-:S06]  /*00d0*/  IMAD.WIDE.U32 R6, R15, 0x4, R6 ;  /* 0x000000040f067825 */ /* 0x004fcc00078e0006 */
[----:B------:R-:W2:Y:S01]  /*00e0*/  LDG.E R7, desc[UR4][R6.64] ;  /* 0x0000000406077981 */ /* 0x000ea2000c1e1900 */
[----:B---3--:R-:W-:-:S06]  /*00f0*/  IMAD.WIDE.U32 R8, R13, 0x4, R8 ;  /* 0x000000040d087825 */ /* 0x008fcc00078e0008 */
[----:B------:R2:W3:Y:S01]  /*0100*/  LDG.E R8, desc[UR4][R8.64] ;  /* 0x0000000408087981 */ /* 0x0004e2000c1e1900 */
[----:B------:R-:W1:Y:S01]  /*0110*/  LDCU UR6, c[0x0][0x360] ;  /* 0x00006c00ff0677ac */ /* 0x000e620008000800 */
[----:B------:R-:W0:Y:S01]  /*0120*/  LDCU UR7, c[0x0][0x374] ;  /* 0x00006e80ff0777ac */ /* 0x000e220008000800 */
[----:B-1----:R-:W-:Y:S02]  /*0130*/  IMAD R12, R13, UR6, R17 ;  /* 0x000000060d0c7c24 */ /* 0x002fe4000f8e0211 */
[----:B0-----:R-:W-:Y:S01]  /*0140*/  IMAD.WIDE.U32 R4, R15, UR6, RZ ;  /* 0x000000060f047c25 */ /* 0x001fe2000f8e00ff */
[----:B------:R-:W-:Y:S03]  /*0150*/  BSSY.RECONVERGENT B0, `(.L_x_42) ;  /* 0x0000015000007945 */ /* 0x000fe60003800200 */
[----:B------:R-:W-:Y:S02]  /*0160*/  IMAD R15, R5, UR7, RZ ;  /* 0x00000007050f7c24 */ /* 0x000fe4000f8e02ff */
[----:B----4-:R-:W-:-:S04]  /*0170*/  FMUL R0, R2, R2 ;  /* 0x0000000202007220 */ /* 0x010fc80000400000 */
[----:B-----5:R-:W-:-:S04]  /*0180*/  FFMA R0, R3, R3, R0 ;  /* 0x0000000303007223 */ /* 0x020fc80000000000 */
[----:B------:R-:W-:Y:S01]  /*0190*/  VIADD R13, R0, 0xf3000000 ;  /* 0xf3000000000d7836 */ /* 0x000fe20000000000 */
[----:B------:R0:W1:Y:S04]  /*01a0*/  MUFU.RSQ R11, R0 ;  /* 0x00000000000b7308 */ /* 0x0000680000001400 */
[----:B------:R-:W-:Y:S01]  /*01b0*/  ISETP.GT.U32.AND P0, PT, R13, 0x727fffff, PT ;  /* 0x727fffff0d00780c */ /* 0x000fe20003f04070 */
[----:B------:R-:W-:Y:S02]  /*01c0*/  IMAD.MOV.U32 R13, RZ, RZ, RZ ;  /* 0x000000ffff0d7224 */ /* 0x000fe400078e00ff */
[----:B------:R-:W-:-:S04]  /*01d0*/  IMAD.WIDE.U32 R4, R4, UR7, R12 ;  /* 0x0000000704047c25 */ /* 0x000fc8000f8e000c */
[----:B--2---:R-:W-:Y:S01]  /*01e0*/  FADD R9, R7, -R2 ;  /* 0x8000000207097221 */ /* 0x004fe20000000000 */
[----:B---3--:R-:W-:Y:S01]  /*01f0*/  FADD R8, R8, -R3 ;  /* 0x8000000308087221 */ /* 0x008fe20000000000 */
[----:B------:R-:W-:-:S04]  /*0200*/  IADD3 R7, PT, PT, R5, R15, RZ ;  /* 0x0000000f05077210 */ /* 0x000fc80007ffe0ff */
[----:B01----:R-:W-:Y:S05]  /*0210*/  @!P0 BRA `(.L_x_43) ;  /* 0x0000000000108947 */ /* 0x003fea0003800000 */
[----:B------:R-:W-:-:S07]  /*0220*/  MOV R14, 0x240 ;  /* 0x00000240000e7802 */ /* 0x000fce0000000f00 */
[----:B------:R-:W-:Y:S05]  /*0230*/  CALL.REL.NOINC `($__internal_3_$__cuda_sm20_sqrt_rn_f32_slowpath) ;  /* 0x0000000400507944 */ /* 0x000fea0003c00000 */
[----:B------:R-:W-:Y:S01]  /*0240*/  IMAD.MOV.U32 R11, RZ, RZ, R6 ;  /* 0x000000ffff0b7224 */ /* 0x000fe200078e0006 */
[----:B------:R-:W-:Y:S06]  /*0250*/  BRA `(.L_x_44) ;  /* 0x0000000000107947 */ /* 0x000fec0003800000 */
.L_x_43:
[----:B------:R-:W-:Y:S01]  /*0260*/  FMUL.FTZ R13, R0, R11 ;  /* 0x0000000b000d7220 */ /* 0x000fe20000410000 */
[----:B------:R-:W-:-:S03]  /*0270*/  FMUL.FTZ R11, R11, 0.5 ;  /* 0x3f0000000b0b7820 */ /* 0x000fc60000410000 */
[----:B------:R-:W-:-:S04]  /*0280*/  FFMA R0, -R13, R13, R0 ;  /* 0x0000000d0d007223 */ /* 0x000fc80000000100 */
[----:B------:R-:W-:-:S07]  /*0290*/  FFMA R11, R0, R11, R13 ;  /* 0x0000000b000b7223 */ /* 0x000fce000000000d */
.L_x_44:
[----:B------:R-:W-:Y:S05]  /*02a0*/  BSYNC.RECONVERGENT B0 ;  /* 0x0000000000007941 */ /* 0x000fea0003800200 */
.L_x_42:
[----:B------:R-:W-:Y:S01]  /*02b0*/  FMUL R0, R8, R8 ;  /* 0x0000000808007220 */ /* 0x000fe20000400000 */
[----:B------:R-:W-:Y:S03]  /*02c0*/  BSSY.RECONVERGENT B0, `(.L_x_45) ;  /* 0x000000d000007945 */ /* 0x000fe60003800200 */
[----:B------:R-:W-:-:S04]  /*02d0*/  FFMA R0, R9, R9, R0 ;  /* 0x0000000909007223 */ /* 0x000fc80000000000 */
[----:B------:R0:W1:Y:S01]  /*02e0*/  MUFU.RSQ R13, R0 ;  /* 0x00000000000d7308 */ /* 0x0000620000001400 */
[----:B------:R-:W-:-:S04]  /*02f0*/  IADD3 R6, PT, PT, R0, -0xd000000, RZ ;  /* 0xf300000000067810 */ /* 0x000fc80007ffe0ff */
[----:B------:R-:W-:-:S13]  /*0300*/  ISETP.GT.U32.AND P0, PT, R6, 0x727fffff, PT ;  /* 0x727fffff0600780c */ /* 0x000fda0003f04070 */
[----:B01----:R-:W-:Y:S05]  /*0310*/  @!P0 BRA `(.L_x_46) ;  /* 0x00000000000c8947 */ /* 0x003fea0003800000 */
[----:B------:R-:W-:-:S07]  /*0320*/  MOV R14, 0x340 ;  /* 0x00000340000e7802 */ /* 0x000fce0000000f00 */
[----:B------:R-:W-:Y:S05]  /*0330*/  CALL.REL.NOINC `($__internal_3_$__cuda_sm20_sqrt_rn_f32_slowpath) ;  /* 0x0000000400107944 */ /* 0x000fea0003c00000 */
[----:B------:R-:W-:Y:S05]  /*0340*/  BRA `(.L_x_47) ;  /* 0x0000000000107947 */ /* 0x000fea0003800000 */
.L_x_46:
[----:B------:R-:W-:Y:S01]  /*0350*/  FMUL.FTZ R15, R0, R13 ;  /* 0x0000000d000f7220 */ /* 0x000fe20000410000 */
[----:B------:R-:W-:-:S03]  /*0360*/  FMUL.FTZ R6, R13, 0.5 ;  /* 0x3f0000000d067820 */ /* 0x000fc60000410000 */
[----:B------:R-:W-:-:S04]  /*0370*/  FFMA R0, -R15, R15, R0 ;  /* 0x0000000f0f007223 */ /* 0x000fc80000000100 */
[----:B------:R-:W-:-:S07]  /*0380*/  FFMA R6, R0, R6, R15 ;  /* 0x0000000600067223 */ /* 0x000fce000000000f */
.L_x_47:
[----:B------:R-:W-:Y:S05]  /*0390*/  BSYNC.RECONVERGENT B0 ;  /* 0x0000000000007941 */ /* 0x000fea0003800200 */
.L_x_45:
[----:B------:R-:W0:Y:S01]  /*03a0*/  MUFU.RCP R10, R11 ;  /* 0x0000000b000a7308 */ /* 0x000e220000001000 */
[----:B------:R-:W-:Y:S01]  /*03b0*/  FMUL R3, R3, R8 ;  /* 0x0000000803037220 */ /* 0x000fe20000400000 */
[----:B------:R-:W-:Y:S03]  /*03c0*/  BSSY.RECONVERGENT B0, `(.L_x_48) ;  /* 0x000000d000007945 */ /* 0x000fe60003800200 */
[----:B------:R-:W-:-:S04]  /*03d0*/  FFMA R0, -R2, R9, -R3 ;  /* 0x0000000902007223 */ /* 0x000fc80000000903 */
[----:B------:R-:W1:Y:S01]  /*03e0*/  FCHK P0, R0, R11 ;  /* 0x0000000b00007302 */ /* 0x000e620000000000 */
[----:B0-----:R-:W-:-:S04]  /*03f0*/  FFMA R13, R10, -R11, 1 ;  /* 0x3f8000000a0d7423 */ /* 0x001fc8000000080b */
[----:B------:R-:W-:-:S04]  /*0400*/  FFMA R13, R10, R13, R10 ;  /* 0x0000000d0a0d7223 */ /* 0x000fc8000000000a */
[----:B------:R-:W-:-:S04]  /*0410*/  FFMA R2, R0, R13, RZ ;  /* 0x0000000d00027223 */ /* 0x000fc800000000ff */
[----:B------:R-:W-:-:S04]  /*0420*/  FFMA R3, R2, -R11, R0 ;  /* 0x8000000b02037223 */ /* 0x000fc80000000000 */
[----:B------:R-:W-:Y:S01]  /*0430*/  FFMA R3, R13, R3, R2 ;  /* 0x000000030d037223 */ /* 0x000fe20000000002 */
[----:B-1----:R-:W-:Y:S06]  /*0440*/  @!P0 BRA `(.L_x_49) ;  /* 0x0000000000108947 */ /* 0x002fec0003800000 */
[----:B------:R-:W-:Y:S01]  /*0450*/  IMAD.MOV.U32 R3, RZ, RZ, R11 ;  /* 0x000000ffff037224 */ /* 0x000fe200078e000b */
[----:B------:R-:W-:-:S07]  /*0460*/  MOV R8, 0x480 ;  /* 0x0000048000087802 */ /* 0x000fce0000000f00 */
[----:B------:R-:W-:Y:S05]  /*0470*/  CALL.REL.NOINC `($__internal_4_$__cuda_sm3x_div_rn_noftz_f32_slowpath) ;  /* 0x0000000400187944 */ /* 0x000fea0003c00000 */
[----:B------:R-:W-:-:S07]  /*0480*/  MOV R3, R0 ;  /* 0x0000000000037202 */ /* 0x000fce0000000f00 */
.L_x_49:
[----:B------:R-:W-:Y:S05]  /*0490*/  BSYNC.RECONVERGENT B0 ;  /* 0x0000000000007941 */ /* 0x000fea0003800200 */
.L_x_48:
[----:B------:R-:W0:Y:S01]  /*04a0*/  MUFU.RCP R9, R6 ;  /* 0x0000000600097308 */ /* 0x000e220000001000 */
[----:B------:R-:W-:Y:S07]  /*04b0*/  BSSY.RECONVERGENT B0, `(.L_x_50) ;  /* 0x000000d000007945 */ /* 0x000fee0003800200 */
        /* <DEDUP_REMOVED lines=8> */
[----:B------:R-:W-:Y:S02]  /*0540*/  MOV R3, R6 ;  /* 0x0000000600037202 */ /* 0x000fe40000000f00 */
[----:B------:R-:W-:-:S07]  /*0550*/  MOV R8, 0x570 ;  /* 0x0000057000087802 */ /* 0x000fce0000000f00 */
[----:B------:R-:W-:Y:S05]  /*0560*/  CALL.REL.NOINC `($__internal_4_$__cuda_sm3x_div_rn_noftz_f32_slowpath) ;  /* 0x0000000000dc7944 */ /* 0x000fea0003c00000 */
[----:B------:R-:W-:-:S07]  /*0570*/  IMAD.MOV.U32 R9, RZ, RZ, R0 ;  /* 0x000000ffff097224 */ /* 0x000fce00078e0000 */
.L_x_51:
[----:B------:R-:W-:Y:S05]  /*0580*/  BSYNC.RECONVERGENT B0 ;  /* 0x0000000000007941 */ /* 0x000fea0003800200 */
.L_x_50:
[----:B------:R-:W0:Y:S01]  /*0590*/  LDCU.64 UR6, c[0x0][0x380] ;  /* 0x00007000ff0677ac */ /* 0x000e220008000a00 */
[----:B------:R-:W1:Y:S01]  /*05a0*/  MUFU.RCP R0, |R9| ;  /* 0x4000000900007308 */ /* 0x000e620000001000 */
[C---:B------:R-:W-:Y:S01]  /*05b0*/  SHF.L.U32 R2, R4.reuse, 0x2, RZ ;  /* 0x0000000204027819 */ /* 0x040fe200000006ff */
[----:B------:R-:W-:Y:S01]  /*05c0*/  FADD R13, |R9|, -RZ ;  /* 0x800000ff090d7221 */ /* 0x000fe20000000200 */
[----:B------:R-:W2:Y:S01]  /*05d0*/  LDCU UR8, c[0x0][0x3b0] ;  /* 0x00007600ff0877ac */ /* 0x000ea20008000800 */
[----:B------:R-:W-:Y:S01]  /*05e0*/  SHF.L.U64.HI R7, R4, 0x2, R7 ;  /* 0x0000000204077819 */ /* 0x000fe20000010207 */
[----:B------:R-:W-:Y:S01]  /*05f0*/  BSSY.RECONVERGENT B0, `(.L_x_52) ;  /* 0x0000012000007945 */ /* 0x000fe20003800200 */
[----:B0-----:R-:W-:Y:S01]  /*0600*/  IADD3 R4, P0, PT, R2, UR6, RZ ;  /* 0x0000000602047c10 */ /* 0x001fe2000ff1e0ff */
[----:B-1----:R-:W-:-:S03]  /*0610*/  FFMA R3, R0, -|R9|, 1 ;  /* 0x3f80000000037423 */ /* 0x002fc60000000c09 */
[----:B------:R-:W-:Y:S01]  /*0620*/  IADD3.X R5, PT, PT, R7, UR7, RZ, P0, !PT ;  /* 0x0000000707057c10 */ /* 0x000fe200087fe4ff */
[----:B--2---:R-:W-:Y:S02]  /*0630*/  IMAD.U32 R10, RZ, RZ, UR8 ;  /* 0x00000008ff0a7e24 */ /* 0x004fe4000f8e00ff */
[----:B------:R-:W-:Y:S02]  /*0640*/  FFMA R0, R0, R3, R0 ;  /* 0x0000000300007223 */ /* 0x000fe40000000000 */
[----:B------:R0:W-:Y:S02]  /*0650*/  STG.E desc[UR4][R4.64], R13 ;  /* 0x0000000d04007986 */ /* 0x0001e4000c101904 */
[----:B------:R-:W-:Y:S01]  /*0660*/  FFMA R3, R0, UR8, RZ ;  /* 0x0000000800037c23 */ /* 0x000fe200080000ff */
[----:B------:R-:W1:Y:S03]  /*0670*/  FCHK P0, R10, |R9| ;  /* 0x400000090a007302 */ /* 0x000e660000000000 */
[----:B------:R-:W-:-:S04]  /*0680*/  FFMA R8, R3, -|R9|, UR8 ;  /* 0x0000000803087e23 */ /* 0x000fc80008000c09 */
[----:B------:R-:W-:Y:S01]  /*0690*/  FFMA R11, R0, R8, R3 ;  /* 0x00000008000b7223 */ /* 0x000fe20000000003 */
[----:B01----:R-:W-:Y:S06]  /*06a0*/  @!P0 BRA `(.L_x_53) ;  /* 0x0000000000188947 */ /* 0x003fec0003800000 */
[----:B------:R-:W0:Y:S01]  /*06b0*/  LDCU UR6, c[0x0][0x3b0] ;  /* 0x00007600ff0677ac */ /* 0x000e220008000800 */
[----:B------:R-:W-:Y:S02]  /*06c0*/  MOV R3, R13 ;  /* 0x0000000d00037202 */ /* 0x000fe40000000f00 */
[----:B------:R-:W-:Y:S01]  /*06d0*/  MOV R8, 0x700 ;  /* 0x0000070000087802 */ /* 0x000fe20000000f00 */
[----:B0-----:R-:W-:-:S07]  /*06e0*/  IMAD.U32 R0, RZ, RZ, UR6 ;  /* 0x00000006ff007e24 */ /* 0x001fce000f8e00ff */
[----:B------:R-:W-:Y:S05]  /*06f0*/  CALL.REL.NOINC `($__internal_4_$__cuda_sm3x_div_rn_noftz_f32_slowpath) ;  /* 0x0000000000787944 */ /* 0x000fea0003c00000 */
[----:B------:R-:W-:-:S07]  /*0700*/  MOV R11, R0 ;  /* 0x00000000000b7202 */ /* 0x000fce0000000f00 */
.L_x_53:
[----:B------:R-:W-:Y:S05]  /*0710*/  BSYNC.RECONVERGENT B0 ;  /* 0x0000000000007941 */ /* 0x000fea0003800200 */
.L_x_52:
[----:B------:R-:W0:Y:S01]  /*0720*/  LDCU.64 UR6, c[0x0][0x388] ;  /* 0x00007100ff0677ac */ /* 0x000e220008000a00 */
[----:B------:R-:W-:Y:S01]  /*0730*/  FADD R11, -R11, R6 ;  /* 0x000000060b0b7221 */ /* 0x000fe20000000100 */
[----:B0-----:R-:W-:-:S04]  /*0740*/  IADD3 R2, P0, PT, R2, UR6, RZ ;  /* 0x0000000602027c10 */ /* 0x001fc8000ff1e0ff */
[----:B------:R-:W-:-:S05]  /*0750*/  IADD3.X R3, PT, PT, R7, UR7, RZ, P0, !PT ;  /* 0x0000000707037c10 */ /* 0x000fca00087fe4ff */
[----:B------:R-:W-:Y:S01]  /*0760*/  STG.E desc[UR4][R2.64], R11 ;  /* 0x0000000b02007986 */ /* 0x000fe2000c101904 */
[----:B------:R-:W-:Y:S05]  /*0770*/  EXIT ;  /* 0x000000000000794d */ /* 0x000fea0003800000 */
        .weak           $__internal_3_$__cuda_sm20_sqrt_rn_f32_slowpath
        .type           $__internal_3_$__cuda_sm20_sqrt_rn_f32_slowpath,@function
        .size           $__internal_3_$__cuda_sm20_sqrt_rn_f32_slowpath,($__internal_4_$__cuda_sm3x_div_rn_noftz_f32_slowpath - $__internal_3_$__cuda_sm20_sqrt_rn_f32_slowpath)
$__internal_3_$__cuda_sm20_sqrt_rn_f32_slowpath:
[----:B------:R-:W-:-:S13]  /*0780*/  LOP3.LUT P0, RZ, R0, 0x7fffffff, RZ, 0xc0, !PT ;  /* 0x7fffffff00ff7812 */ /* 0x000fda000780c0ff */
[----:B------:R-:W-:Y:S01]  /*0790*/  @!P0 IMAD.MOV.U32 R6, RZ, RZ, R0 ;  /* 0x000000ffff068224 */ /* 0x000fe200078e0000 */
[----:B------:R-:W-:Y:S06]  /*07a0*/  @!P0 BRA `(.L_x_54) ;  /* 0x0000000000408947 */ /* 0x000fec0003800000 */
[----:B------:R-:W-:-:S13]  /*07b0*/  FSETP.GEU.FTZ.AND P0, PT, R0, RZ, PT ;  /* 0x000000ff0000720b */ /* 0x000fda0003f1e000 */
[----:B------:R-:W-:Y:S01]  /*07c0*/  @!P0 MOV R6, 0x7fffffff ;  /* 0x7fffffff00068802 */ /* 0x000fe20000000f00 */
        /* <DEDUP_REMOVED lines=8> */
[----:B------:R-:W-:-:S03]  /*0850*/  @P0 FMUL.FTZ R13, R13, 0.5 ;  /* 0x3f0000000d0d0820 */ /* 0x000fc60000410000 */
[----:B------:R-:W-:-:S04]  /*0860*/  @P0 FADD.FTZ R6, -R15, -RZ ;  /* 0x800000ff0f060221 */ /* 0x000fc80000010100 */
[----:B------:R-:W-:Y:S01]  /*0870*/  @P0 FFMA R12, R15, R6, R10 ;  /* 0x000000060f0c0223 */ /* 0x000fe2000000000a */
[----:B------:R-:W-:-:S03]  /*0880*/  @!P0 IMAD.MOV.U32 R6, RZ, RZ, R0 ;  /* 0x000000ffff068224 */ /* 0x000fc600078e0000 */
[----:B------:R-:W-:-:S04]  /*0890*/  @P0 FFMA R12, R12, R13, R15 ;  /* 0x0000000d0c0c0223 */ /* 0x000fc8000000000f */
[----:B------:R-:W-:-:S07]  /*08a0*/  @P0 FMUL.FTZ R6, R12, 2.3283064365386962891e-10 ;  /* 0x2f8000000c060820 */ /* 0x000fce0000410000 */
.L_x_54:
[----:B------:R-:W-:Y:S01]  /*08b0*/  MOV R12, R14 ;  /* 0x0000000e000c7202 */ /* 0x000fe20000000f00 */
[----:B------:R-:W-:-:S04]  /*08c0*/  IMAD.MOV.U32 R13, RZ, RZ, 0x0 ;  /* 0x00000000ff0d7424 */ /* 0x000fc800078e00ff */
[----:B------:R-:W-:Y:S05]  /*08d0*/  RET.REL.NODEC R12 `(_Z29calculate_cos_alpha_and_tempcPfS_S_S_S_S_f) ;  /* 0xfffffff40cc87950 */ /* 0x000fea0003c3ffff */
        .weak           $__internal_4_$__cuda_sm3x_div_rn_noftz_f32_slowpath
        .type           $__internal_4_$__cuda_sm3x_div_rn_noftz_f32_slowpath,@function
        .size           $__internal_4_$__cuda_sm3x_div_rn_noftz_f32_slowpath,(.L_x_72 - $__internal_4_$__cuda_sm3x_div_rn_noftz_f32_slowpath)
$__internal_4_$__cuda_sm3x_div_rn_noftz_f32_slowpath:
[----:B------:R-:W-:Y:S01]  /*08e0*/  SHF.R.U32.HI R10, RZ, 0x17, R3 ;  /* 0x00000017ff0a7819 */ /* 0x000fe20000011603 */
[----:B------:R-:W-:Y:S01]  /*08f0*/  BSSY.RECONVERGENT B1, `(.L_x_55) ;  /* 0x0000062000017945 */ /* 0x000fe20003800200 */
[----:B------:R-:W-:Y:S02]  /*0900*/  SHF.R.U32.HI R9, RZ, 0x17, R0 ;  /* 0x00000017ff097819 */ /* 0x000fe40000011600 */
[----:B------:R-:W-:Y:S02]  /*0910*/  LOP3.LUT R10, R10, 0xff, RZ, 0xc0, !PT ;  /* 0x000000ff0a0a7812 */ /* 0x000fe400078ec0ff */
[----:B------:R-:W-:Y:S02]  /*0920*/  LOP3.LUT R14, R9, 0xff, RZ, 0xc0, !PT ;  /* 0x000000ff090e7812 */ /* 0x000fe400078ec0ff */
[----:B------:R-:W-:-:S03]  /*0930*/  IADD3 R12, PT, PT, R10, -0x1, RZ ;  /* 0xffffffff0a0c7810 */ /* 0x000fc60007ffe0ff */
[----:B------:R-:W-:Y:S01]  /*0940*/  VIADD R11, R14, 0xffffffff ;  /* 0xffffffff0e0b7836 */ /* 0x000fe20000000000 */
        /* <DEDUP_REMOVED lines=22> */
[----:B------:R-:W-:Y:S01]  /*0ab0*/  @P0 IMAD.MOV.U32 R9, RZ, RZ, RZ ;  /* 0x000000ffff090224 */ /* 0x000fe200078e00ff */
[----:B------:R-:W-:Y:S01]  /*0ac0*/  @!P0 MOV R9, 0xffffffc0 ;  /* 0xffffffc000098802 */ /* 0x000fe20000000f00 */
[----:B------:R-:W-:Y:S01]  /*0ad0*/  @!P0 FFMA R0, R0, 1.84467440737095516160e+19, RZ ;  /* 0x5f80000000008823 */ /* 0x000fe200000000ff */
[----:B------:R-:W-:-:S03]  /*0ae0*/  @!P1 FFMA R3, R3, 1.84467440737095516160e+19, RZ ;  /* 0x5f80000003039823 */ /* 0x000fc600000000ff */
[----:B------:R-:W-:-:S07]  /*0af0*/  @!P1 VIADD R9, R9, 0x40 ;  /* 0x0000004009099836 */ /* 0x000fce0000000000 */
.L_x_56:
[----:B------:R-:W-:Y:S01]  /*0b00*/  LEA R12, R10, 0xc0800000, 0x17 ;  /* 0xc08000000a0c7811 */ /* 0x000fe200078eb8ff */
[----:B------:R-:W-:Y:S03]  /*0b10*/  BSSY.RECONVERGENT B2, `(.L_x_61) ;  /* 0x0000036000027945 */ /* 0x000fe60003800200 */
[----:B------:R-:W-:Y:S01]  /*0b20*/  IADD3 R12, PT, PT, -R12, R3, RZ ;  /* 0x000000030c0c7210 */ /* 0x000fe20007ffe1ff */
[----:B------:R-:W-:-:S03]  /*0b30*/  VIADD R3, R14, 0xffffff81 ;  /* 0xffffff810e037836 */ /* 0x000fc60000000000 */
[----:B------:R-:W0:Y:S01]  /*0b40*/  MUFU.RCP R11, R12 ;  /* 0x0000000c000b7308 */ /* 0x000e220000001000 */
[----:B------:R-:W-:Y:S01]  /*0b50*/  FADD.FTZ R13, -R12, -RZ ;  /* 0x800000ff0c0d7221 */ /* 0x000fe20000010100 */
[C---:B------:R-:W-:Y:S01]  /*0b60*/  IMAD R0, R3.reuse, -0x800000, R0 ;  /* 0xff80000003007824 */ /* 0x040fe200078e0200 */
[----:B------:R-:W-:-:S04]  /*0b70*/  IADD3 R10, PT, PT, R3, 0x7f, -R10 ;  /* 0x0000007f030a7810 */ /* 0x000fc80007ffe80a */
[----:B------:R-:W-:Y:S01]  /*0b80*/  IADD3 R10, PT, PT, R10, R9, RZ ;  /* 0x000000090a0a7210 */ /* 0x000fe20007ffe0ff */
        /* <DEDUP_REMOVED lines=9> */
[----:B------:R-:W-:-:S05]  /*0c20*/  IMAD.IADD R13, R3, 0x1, R10 ;  /* 0x00000001030d7824 */ /* 0x000fca00078e020a */
[----:B------:R-:W-:-:S04]  /*0c30*/  IADD3 R3, PT, PT, R13, -0x1, RZ ;  /* 0xffffffff0d037810 */ /* 0x000fc80007ffe0ff */
        /* <DEDUP_REMOVED lines=9> */
[CCC-:B------:R-:W-:Y:S01]  /*0cd0*/  FFMA.RZ R3, R16.reuse, R14.reuse, R11.reuse ;  /* 0x0000000e10037223 */ /* 0x1c0fe2000000c00b */
[C---:B------:R-:W-:Y:S02]  /*0ce0*/  VIADD R12, R13.reuse, 0x20 ;  /* 0x000000200d0c7836 */ /* 0x040fe40000000000 */
[CCC-:B------:R-:W-:Y:S01]  /*0cf0*/  FFMA.RM R10, R16.reuse, R14.reuse, R11.reuse ;  /* 0x0000000e100a7223 */ /* 0x1c0fe2000000400b */
[----:B------:R-:W-:Y:S02]  /*0d00*/  ISETP.NE.AND P2, PT, R13, RZ, PT ;  /* 0x000000ff0d00720c */ /* 0x000fe40003f45270 */
[----:B------:R-:W-:Y:S01]  /*0d10*/  LOP3.LUT R9, R3, 0x7fffff, RZ, 0xc0, !PT ;  /* 0x007fffff03097812 */ /* 0x000fe200078ec0ff */
[----:B------:R-:W-:Y:S01]  /*0d20*/  FFMA.RP R3, R16, R14, R11 ;  /* 0x0000000e10037223 */ /* 0x000fe2000000800b */
[----:B------:R-:W-:Y:S02]  /*0d30*/  ISETP.NE.AND P1, PT, R13, RZ, PT ;  /* 0x000000ff0d00720c */ /* 0x000fe40003f25270 */
[----:B------:R-:W-:-:S02]  /*0d40*/  LOP3.LUT R9, R9, 0x800000, RZ, 0xfc, !PT ;  /* 0x0080000009097812 */ /* 0x000fc400078efcff */
[----:B------:R-:W-:Y:S02]  /*0d50*/  IADD3 R11, PT, PT, -R13, RZ, RZ ;  /* 0x000000ff0d0b7210 */ /* 0x000fe40007ffe1ff */
[----:B------:R-:W-:Y:S02]  /*0d60*/  SHF.L.U32 R12, R9, R12, RZ ;  /* 0x0000000c090c7219 */ /* 0x000fe400000006ff */
[----:B------:R-:W-:Y:S02]  /*0d70*/  FSETP.NEU.FTZ.AND P0, PT, R3, R10, PT ;  /* 0x0000000a0300720b */ /* 0x000fe40003f1d000 */
[----:B------:R-:W-:Y:S02]  /*0d80*/  SEL R10, R11, RZ, P2 ;  /* 0x000000ff0b0a7207 */ /* 0x000fe40001000000 */
[----:B------:R-:W-:Y:S02]  /*0d90*/  ISETP.NE.AND P1, PT, R12, RZ, P1 ;  /* 0x000000ff0c00720c */ /* 0x000fe40000f25270 */
[----:B------:R-:W-:-:S02]  /*0da0*/  SHF.R.U32.HI R10, RZ, R10, R9 ;  /* 0x0000000aff0a7219 */ /* 0x000fc40000011609 */
[----:B------:R-:W-:Y:S02]  /*0db0*/  PLOP3.LUT P0, PT, P0, P1, PT, 0xf8, 0x8f ;  /* 0x00000000008f781c */ /* 0x000fe40000703f70 */
[----:B------:R-:W-:Y:S02]  /*0dc0*/  SHF.R.U32.HI R12, RZ, 0x1, R10 ;  /* 0x00000001ff0c7819 */ /* 0x000fe4000001160a */
[----:B------:R-:W-:-:S04]  /*0dd0*/  SEL R3, RZ, 0x1, !P0 ;  /* 0x00000001ff037807 */ /* 0x000fc80004000000 */
[----:B------:R-:W-:-:S04]  /*0de0*/  LOP3.LUT R3, R3, 0x1, R12, 0xf8, !PT ;  /* 0x0000000103037812 */ /* 0x000fc800078ef80c */
[----:B------:R-:W-:-:S05]  /*0df0*/  LOP3.LUT R3, R3, R10, RZ, 0xc0, !PT ;  /* 0x0000000a03037212 */ /* 0x000fca00078ec0ff */
[----:B------:R-:W-:-:S05]  /*0e00*/  IMAD.IADD R3, R12, 0x1, R3 ;  /* 0x000000010c037824 */ /* 0x000fca00078e0203 */
[----:B------:R-:W-:Y:S01]  /*0e10*/  LOP3.LUT R0, R3, R0, RZ, 0xfc, !PT ;  /* 0x0000000003007212 */ /* 0x000fe200078efcff */
[----:B------:R-:W-:Y:S06]  /*0e20*/  BRA `(.L_x_64) ;  /* 0x0000000000107947 */ /* 0x000fec0003800000 */
.L_x_63:
[----:B------:R-:W-:-:S04]  /*0e30*/  LOP3.LUT R0, R0, 0x80000000, RZ, 0xc0, !PT ;  /* 0x8000000000007812 */ /* 0x000fc800078ec0ff */
[----:B------:R-:W-:Y:S01]  /*0e40*/  LOP3.LUT R0, R0, 0x7f800000, RZ, 0xfc, !PT ;  /* 0x7f80000000007812 */ /* 0x000fe200078efcff */
[----:B------:R-:W-:Y:S06]  /*0e50*/  BRA `(.L_x_64) ;  /* 0x0000000000047947 */ /* 0x000fec0003800000 */
.L_x_62:
[----:B------:R-:W-:-:S07]  /*0e60*/  LEA R0, R10, R0, 0x17 ;  /* 0x000000000a007211 */ /* 0x000fce00078eb8ff */
.L_x_64:
[----:B------:R-:W-:Y:S05]  /*0e70*/  BSYNC.RECONVERGENT B2 ;  /* 0x0000000000027941 */ /* 0x000fea0003800200 */
.L_x_61:
[----:B------:R-:W-:Y:S05]  /*0e80*/  BRA `(.L_x_65) ;  /* 0x0000000000207947 */ /* 0x000fea0003800000 */
.L_x_60:
[----:B------:R-:W-:-:S04]  /*0e90*/  LOP3.LUT R0, R3, 0x80000000, R0, 0x48, !PT ;  /* 0x8000000003007812 */ /* 0x000fc800078e4800 */
[----:B------:R-:W-:Y:S01]  /*0ea0*/  LOP3.LUT R0, R0, 0x7f800000, RZ, 0xfc, !PT ;  /* 0x7f80000000007812 */ /* 0x000fe200078efcff */
[----:B------:R-:W-:Y:S06]  /*0eb0*/  BRA `(.L_x_65) ;  /* 0x0000000000147947 */ /* 0x000fec0003800000 */
.L_x_59:
[----:B------:R-:W-:Y:S01]  /*0ec0*/  LOP3.LUT R0, R3, 0x80000000, R0, 0x48, !PT ;  /* 0x8000000003007812 */ /* 0x000fe200078e4800 */
[----:B------:R-:W-:Y:S06]  /*0ed0*/  BRA `(.L_x_65) ;  /* 0x00000000000c7947 */ /* 0x000fec0003800000 */
.L_x_58:
[----:B------:R-:W0:Y:S01]  /*0ee0*/  MUFU.RSQ R0, -QNAN ;  /* 0xffc0000000007908 */ /* 0x000e220000001400 */
[----:B------:R-:W-:Y:S05]  /*0ef0*/  BRA `(.L_x_65) ;  /* 0x0000000000047947 */ /* 0x000fea0003800000 */
.L_x_57:
[----:B------:R-:W-:-:S07]  /*0f00*/  FADD.FTZ R0, R0, R3 ;  /* 0x0000000300007221 */ /* 0x000fce0000010000 */
.L_x_65:
[----:B------:R-:W-:Y:S05]  /*0f10*/  BSYNC.RECONVERGENT B1 ;  /* 0x0000000000017941 */ /* 0x000fea0003800200 */
.L_x_55:
[----:B------:R-:W-:-:S04]  /*0f20*/  HFMA2 R9, -RZ, RZ, 0, 0 ;  /* 0x00000000ff097431 */ /* 0x000fc800000001ff */
[----:B0-----:R-:W-:Y:S05]  /*0f30*/  RET.REL.NODEC R8 `(_Z29calculate_cos_alpha_and_tempcPfS_S_S_S_S_f) ;  /* 0xfffffff008307950 */ /* 0x001fea0003c3ffff */
.L_x_66:
        /* <DEDUP_REMOVED lines=12> */
.L_x_72:


//--------------------- .text._Z17init_image_kernelPf --------------------------
	.section	.text._Z17init_image_kernelPf,"ax",@progbits
	.align	128
        .global         _Z17init_image_kernelPf
        .type           _Z17init_image_kernelPf,@function
        .size           _Z17init_image_kernelPf,(.L_x_76 - _Z17init_image_kernelPf)
        .other          _Z17init_image_kernelPf,@"STO_CUDA_ENTRY STV_DEFAULT"
_Z17init_image_kernelPf:
.text._Z17init_image_kernelPf:
[----:B------:R-:W-:Y:S01]  /*0000*/  LDC R1, c[0x0][0x37c] ;  /* 0x0000df00ff017b82 */ /* 0x000fe20000000800 */
[----:B------:R-:W0:Y:S07]  /*0010*/  S2R R4, SR_TID.X ;  /* 0x0000000000047919 */ /* 0x000e2e0000002100 */
[----:B------:R-:W0:Y:S01]  /*0020*/  S2UR UR5, SR_CTAID.Y ;  /* 0x00000000000579c3 */ /* 0x000e220000002600 */
[----:B------:R-:W1:Y:S01]  /*0030*/  LDCU.64 UR8, c[0x0][0x380] ;  /* 0x00007000ff0877ac */ /* 0x000e620008000a00 */
[----:B------:R-:W-:-:S06]  /*0040*/  HFMA2 R5, -RZ, RZ, 0, 0 ;  /* 0x00000000ff057431 */ /* 0x000fcc00000001ff */
[----:B------:R-:W0:Y:S01]  /*0050*/  LDC R3, c[0x0][0x360] ;  /* 0x0000d800ff037b82 */ /* 0x000e220000000800 */
[----:B------:R-:W2:Y:S07]  /*0060*/  LDCU UR6, c[0x0][0x374] ;  /* 0x00006e80ff0677ac */ /* 0x000eae0008000800 */
[----:B------:R-:W3:Y:S01]  /*0070*/  S2UR UR4, SR_CTAID.X ;  /* 0x00000000000479c3 */ /* 0x000ee20000002500 */
[C---:B0-----:R-:W-:Y:S02]  /*0080*/  IMAD R4, R3.reuse, UR5, R4 ;  /* 0x0000000503047c24 */ /* 0x041fe4000f8e0204 */
[----:B---3--:R-:W-:Y:S01]  /*0090*/  IMAD.WIDE.U32 R2, R3, UR4, RZ ;  /* 0x0000000403027c25 */ /* 0x008fe2000f8e00ff */
[----:B------:R-:W0:Y:S03]  /*00a0*/  LDCU.64 UR4, c[0x0][0x358] ;  /* 0x00006b00ff0477ac */ /* 0x000e260008000a00 */
[----:B--2---:R-:W-:-:S02]  /*00b0*/  IMAD R7, R3, UR6, RZ ;  /* 0x0000000603077c24 */ /* 0x004fc4000f8e02ff */
[----:B------:R-:W-:-:S05]  /*00c0*/  IMAD.WIDE.U32 R2, R2, UR6, R4 ;  /* 0x0000000602027c25 */ /* 0x000fca000f8e0004 */
[----:B------:R-:W-:Y:S02]  /*00d0*/  IADD3 R3, PT, PT, R3, R7, RZ ;  /* 0x0000000703037210 */ /* 0x000fe40007ffe0ff */
[----:B-1----:R-:W-:-:S04]  /*00e0*/  LEA R4, P0, R2, UR8, 0x2 ;  /* 0x0000000802047c11 */ /* 0x002fc8000f8010ff */
[----:B------:R-:W-:-:S05]  /*00f0*/  LEA.HI.X R5, R2, UR9, R3, 0x2, P0 ;  /* 0x0000000902057c11 */ /* 0x000fca00080f1403 */
[----:B0-----:R-:W-:Y:S01]  /*0100*/  STG.E desc[UR4][R4.64], RZ ;  /* 0x000000ff04007986 */ /* 0x001fe2000c101904 */
[----:B------:R-:W-:Y:S05]  /*0110*/  EXIT ;  /* 0x000000000000794d */ /* 0x000fea0003800000 */
.L_x_67:
        /* <DEDUP_REMOVED lines=14> */
.L_x_76:


//--------------------- .nv.shared.reserved.0     --------------------------
	.section	.nv.shared.reserved.0,"aw",@nobits
	.weak		__nv_reservedSMEM_offset_0_alias
	.size		__nv_reservedSMEM_offset_0_alias, 0, 64
	.other		__nv_reservedSMEM_offset_0_alias,@"STO_CUDA_RESERVED_SHARED STV_DEFAULT"
__nv_reservedSMEM_offset_0_alias:
	.zero		0
	.zero		64


//--------------------- .nv.constant0._Z29backprojection_2d_kernel_fastPfS_PjS_ii --------------------------
	.section	.nv.constant0._Z29backprojection_2d_kernel_fastPfS_PjS_ii,"a",@progbits
	.sectionflags	@""
	.align	4
.nv.constant0._Z29backprojection_2d_kernel_fastPfS_PjS_ii:
	.zero		936


//--------------------- .nv.constant0._Z26backprojection_kernel_fastPfS_S_S_S_ffffffjjj --------------------------
	.section	.nv.constant0._Z26backprojection_kernel_fastPfS_S_S_S_ffffffjjj,"a",@progbits
	.sectionflags	@""
	.align	4
.nv.constant0._Z26backprojection_kernel_fastPfS_S_S_S_ffffffjjj:
	.zero		972


//--------------------- .nv.constant0._Z29calculate_cos_alpha_and_tempcPfS_S_S_S_S_f --------------------------
	.section	.nv.constant0._Z29calculate_cos_alpha_and_tempcPfS_S_S_S_S_f,"a",@progbits
	.sectionflags	@""
	.align	4
.nv.constant0._Z29calculate_cos_alpha_and_tempcPfS_S_S_S_S_f:
	.zero		948


//--------------------- .nv.constant0._Z17init_image_kernelPf --------------------------
	.section	.nv.constant0._Z17init_image_kernelPf,"a",@progbits
	.sectionflags	@""
	.align	4
.nv.constant0._Z17init_image_kernelPf:
	.zero		904


//--------------------- SYMBOLS --------------------------

	.type		.nv.reservedSmem.offset0,@object
	.size		.nv.reservedSmem.offset0,0x4
